//
// Generated by NVIDIA NVVM Compiler
//
// Compiler Build ID: CL-36424714
// Cuda compilation tools, release 13.0, V13.0.88
// Based on NVVM 20.0.0
//

.version 9.0
.target sm_100
.address_size 64

	// .globl	_Z6Phase1Piii
// _ZZ6Phase1PiiiE11ROUND_BLOCK has been demoted
// _ZZ6Phase2PiiiE11ROUND_BLOCK has been demoted
// _ZZ6Phase2PiiiE3ROW has been demoted
// _ZZ6Phase2PiiiE3COL has been demoted
// _ZZ6Phase3PiiiiE3ROW has been demoted
// _ZZ6Phase3PiiiiE3COL has been demoted

.visible .entry _Z6Phase1Piii(
	.param .u64 .ptr .align 1 _Z6Phase1Piii_param_0,
	.param .u32 _Z6Phase1Piii_param_1,
	.param .u32 _Z6Phase1Piii_param_2
)
{
	.reg .pred 	%p<2>;
	.reg .b32 	%r<109>;
	.reg .b64 	%rd<7>;
	// demoted variable
	.shared .align 4 .b8 _ZZ6Phase1PiiiE11ROUND_BLOCK[16384];
	ld.param.u64 	%rd3, [_Z6Phase1Piii_param_0];
	ld.param.u32 	%r23, [_Z6Phase1Piii_param_1];
	ld.param.u32 	%r24, [_Z6Phase1Piii_param_2];
	cvta.to.global.u64 	%rd4, %rd3;
	mov.u32 	%r25, %tid.y;
	mov.u32 	%r26, %tid.x;
	mad.lo.s32 	%r27, %r23, %r24, %r23;
	shl.b32 	%r28, %r27, 6;
	mad.lo.s32 	%r29, %r24, %r25, %r28;
	add.s32 	%r30, %r29, %r26;
	mul.wide.s32 	%rd5, %r30, 4;
	add.s64 	%rd1, %rd4, %rd5;
	ld.global.u32 	%r31, [%rd1];
	shl.b32 	%r32, %r25, 8;
	mov.u32 	%r33, _ZZ6Phase1PiiiE11ROUND_BLOCK;
	add.s32 	%r34, %r33, %r32;
	shl.b32 	%r35, %r26, 2;
	add.s32 	%r1, %r34, %r35;
	st.shared.u32 	[%r1], %r31;
	ld.global.u32 	%r36, [%rd1+128];
	st.shared.u32 	[%r1+128], %r36;
	shl.b32 	%r37, %r24, 5;
	add.s32 	%r38, %r30, %r37;
	mul.wide.s32 	%rd6, %r38, 4;
	add.s64 	%rd2, %rd4, %rd6;
	ld.global.u32 	%r39, [%rd2];
	st.shared.u32 	[%r1+8192], %r39;
	ld.global.u32 	%r40, [%rd2+128];
	st.shared.u32 	[%r1+8320], %r40;
	bar.sync 	0;
	ld.shared.u32 	%r108, [%r1];
	ld.shared.u32 	%r107, [%r1+128];
	ld.shared.u32 	%r106, [%r1+8192];
	ld.shared.u32 	%r105, [%r1+8320];
	add.s32 	%r103, %r34, 8192;
	add.s32 	%r41, %r35, %r33;
	add.s32 	%r102, %r41, 512;
	mov.b32 	%r104, 8192;
$L__BB0_1:
	ld.shared.u32 	%r42, [%r103+-8192];
	ld.shared.u32 	%r43, [%r102+-512];
	add.s32 	%r44, %r43, %r42;
	min.s32 	%r45, %r108, %r44;
	st.shared.u32 	[%r1], %r45;
	ld.shared.u32 	%r46, [%r103+-8192];
	ld.shared.u32 	%r47, [%r102+-384];
	add.s32 	%r48, %r47, %r46;
	min.s32 	%r49, %r107, %r48;
	st.shared.u32 	[%r1+128], %r49;
	ld.shared.u32 	%r50, [%r103];
	ld.shared.u32 	%r51, [%r102+-512];
	add.s32 	%r52, %r51, %r50;
	min.s32 	%r53, %r106, %r52;
	st.shared.u32 	[%r1+8192], %r53;
	ld.shared.u32 	%r54, [%r103];
	ld.shared.u32 	%r55, [%r102+-384];
	add.s32 	%r56, %r55, %r54;
	min.s32 	%r57, %r105, %r56;
	st.shared.u32 	[%r1+8320], %r57;
	ld.shared.u32 	%r58, [%r103+-8188];
	ld.shared.u32 	%r59, [%r102+-256];
	add.s32 	%r60, %r59, %r58;
	min.s32 	%r61, %r45, %r60;
	st.shared.u32 	[%r1], %r61;
	ld.shared.u32 	%r62, [%r103+-8188];
	ld.shared.u32 	%r63, [%r102+-128];
	add.s32 	%r64, %r63, %r62;
	min.s32 	%r65, %r49, %r64;
	st.shared.u32 	[%r1+128], %r65;
	ld.shared.u32 	%r66, [%r103+4];
	ld.shared.u32 	%r67, [%r102+-256];
	add.s32 	%r68, %r67, %r66;
	min.s32 	%r69, %r53, %r68;
	st.shared.u32 	[%r1+8192], %r69;
	ld.shared.u32 	%r70, [%r103+4];
	ld.shared.u32 	%r71, [%r102+-128];
	add.s32 	%r72, %r71, %r70;
	min.s32 	%r73, %r57, %r72;
	st.shared.u32 	[%r1+8320], %r73;
	ld.shared.u32 	%r74, [%r103+-8184];
	ld.shared.u32 	%r75, [%r102];
	add.s32 	%r76, %r75, %r74;
	min.s32 	%r77, %r61, %r76;
	st.shared.u32 	[%r1], %r77;
	ld.shared.u32 	%r78, [%r103+-8184];
	ld.shared.u32 	%r79, [%r102+128];
	add.s32 	%r80, %r79, %r78;
	min.s32 	%r81, %r65, %r80;
	st.shared.u32 	[%r1+128], %r81;
	ld.shared.u32 	%r82, [%r103+8];
	ld.shared.u32 	%r83, [%r102];
	add.s32 	%r84, %r83, %r82;
	min.s32 	%r85, %r69, %r84;
	st.shared.u32 	[%r1+8192], %r85;
	ld.shared.u32 	%r86, [%r103+8];
	ld.shared.u32 	%r87, [%r102+128];
	add.s32 	%r88, %r87, %r86;
	min.s32 	%r89, %r73, %r88;
	st.shared.u32 	[%r1+8320], %r89;
	ld.shared.u32 	%r90, [%r103+-8180];
	ld.shared.u32 	%r91, [%r102+256];
	add.s32 	%r92, %r91, %r90;
	min.s32 	%r108, %r77, %r92;
	st.shared.u32 	[%r1], %r108;
	ld.shared.u32 	%r93, [%r103+-8180];
	ld.shared.u32 	%r94, [%r102+384];
	add.s32 	%r95, %r94, %r93;
	min.s32 	%r107, %r81, %r95;
	st.shared.u32 	[%r1+128], %r107;
	ld.shared.u32 	%r96, [%r103+12];
	ld.shared.u32 	%r97, [%r102+256];
	add.s32 	%r98, %r97, %r96;
	min.s32 	%r106, %r85, %r98;
	st.shared.u32 	[%r1+8192], %r106;
	ld.shared.u32 	%r99, [%r103+12];
	ld.shared.u32 	%r100, [%r102+384];
	add.s32 	%r101, %r100, %r99;
	min.s32 	%r105, %r89, %r101;
	st.shared.u32 	[%r1+8320], %r105;
	add.s32 	%r104, %r104, 16;
	add.s32 	%r103, %r103, 16;
	add.s32 	%r102, %r102, 1024;
	setp.ne.s32 	%p1, %r104, 8448;
	@%p1 bra 	$L__BB0_1;
	st.global.u32 	[%rd1], %r108;
	st.global.u32 	[%rd1+128], %r107;
	st.global.u32 	[%rd2], %r106;
	st.global.u32 	[%rd2+128], %r105;
	ret;

}
	// .globl	_Z6Phase2Piii
.visible .entry _Z6Phase2Piii(
	.param .u64 .ptr .align 1 _Z6Phase2Piii_param_0,
	.param .u32 _Z6Phase2Piii_param_1,
	.param .u32 _Z6Phase2Piii_param_2
)
{
	.reg .pred 	%p<3>;
	.reg .b32 	%r<161>;
	.reg .b64 	%rd<15>;
	// demoted variable
	.shared .align 4 .b8 _ZZ6Phase2PiiiE11ROUND_BLOCK[16384];
	// demoted variable
	.shared .align 4 .b8 _ZZ6Phase2PiiiE3ROW[16384];
	// demoted variable
	.shared .align 4 .b8 _ZZ6Phase2PiiiE3COL[16384];
	ld.param.u64 	%rd5, [_Z6Phase2Piii_param_0];
	ld.param.u32 	%r41, [_Z6Phase2Piii_param_1];
	ld.param.u32 	%r42, [_Z6Phase2Piii_param_2];
	cvta.to.global.u64 	%rd6, %rd5;
	mov.u32 	%r43, %tid.y;
	mov.u32 	%r44, %tid.x;
	shl.b32 	%r45, %r41, 6;
	mov.u32 	%r46, %ctaid.x;
	setp.lt.u32 	%p1, %r46, %r41;
	shl.b32 	%r47, %r46, 6;
	add.s32 	%r48, %r47, 64;
	selp.b32 	%r49, %r47, %r48, %p1;
	mad.lo.s32 	%r50, %r49, %r42, %r45;
	mul.lo.s32 	%r51, %r42, %r43;
	add.s32 	%r52, %r50, %r51;
	add.s32 	%r53, %r52, %r44;
	mul.wide.s32 	%rd7, %r53, 4;
	add.s64 	%rd1, %rd6, %rd7;
	ld.global.u32 	%r54, [%rd1];
	shl.b32 	%r55, %r43, 8;
	mov.u32 	%r56, _ZZ6Phase2PiiiE3ROW;
	add.s32 	%r57, %r56, %r55;
	shl.b32 	%r58, %r44, 2;
	add.s32 	%r59, %r57, %r58;
	st.shared.u32 	[%r59], %r54;
	ld.global.u32 	%r60, [%rd1+128];
	st.shared.u32 	[%r59+128], %r60;
	shl.b32 	%r61, %r42, 5;
	add.s32 	%r62, %r51, %r61;
	add.s32 	%r63, %r50, %r62;
	add.s32 	%r64, %r63, %r44;
	mul.wide.s32 	%rd8, %r64, 4;
	add.s64 	%rd2, %rd6, %rd8;
	ld.global.u32 	%r65, [%rd2];
	st.shared.u32 	[%r59+8192], %r65;
	ld.global.u32 	%r66, [%rd2+128];
	st.shared.u32 	[%r59+8320], %r66;
	mul.lo.s32 	%r67, %r42, %r45;
	add.s32 	%r68, %r67, %r45;
	add.s32 	%r69, %r68, %r51;
	add.s32 	%r70, %r69, %r44;
	mul.wide.s32 	%rd9, %r70, 4;
	add.s64 	%rd10, %rd6, %rd9;
	ld.global.u32 	%r71, [%rd10];
	mov.u32 	%r72, _ZZ6Phase2PiiiE11ROUND_BLOCK;
	add.s32 	%r73, %r72, %r55;
	add.s32 	%r74, %r73, %r58;
	st.shared.u32 	[%r74], %r71;
	ld.global.u32 	%r75, [%rd10+128];
	st.shared.u32 	[%r74+128], %r75;
	add.s32 	%r76, %r68, %r62;
	add.s32 	%r77, %r76, %r44;
	mul.wide.s32 	%rd11, %r77, 4;
	add.s64 	%rd12, %rd6, %rd11;
	ld.global.u32 	%r78, [%rd12];
	st.shared.u32 	[%r74+8192], %r78;
	ld.global.u32 	%r79, [%rd12+128];
	st.shared.u32 	[%r74+8320], %r79;
	add.s32 	%r80, %r67, %r49;
	add.s32 	%r81, %r80, %r51;
	add.s32 	%r82, %r81, %r44;
	mul.wide.s32 	%rd13, %r82, 4;
	add.s64 	%rd3, %rd6, %rd13;
	ld.global.u32 	%r83, [%rd3];
	mov.u32 	%r84, _ZZ6Phase2PiiiE3COL;
	add.s32 	%r85, %r84, %r55;
	add.s32 	%r1, %r85, %r58;
	st.shared.u32 	[%r1], %r83;
	ld.global.u32 	%r86, [%rd3+128];
	st.shared.u32 	[%r1+128], %r86;
	add.s32 	%r87, %r80, %r62;
	add.s32 	%r88, %r87, %r44;
	mul.wide.s32 	%rd14, %r88, 4;
	add.s64 	%rd4, %rd6, %rd14;
	ld.global.u32 	%r89, [%rd4];
	st.shared.u32 	[%r1+8192], %r89;
	ld.global.u32 	%r90, [%rd4+128];
	st.shared.u32 	[%r1+8320], %r90;
	bar.sync 	0;
	ld.shared.u32 	%r160, [%r59];
	ld.shared.u32 	%r159, [%r59+128];
	ld.shared.u32 	%r158, [%r59+8192];
	ld.shared.u32 	%r157, [%r59+8320];
	ld.shared.u32 	%r156, [%r1];
	ld.shared.u32 	%r155, [%r1+128];
	ld.shared.u32 	%r154, [%r1+8192];
	ld.shared.u32 	%r153, [%r1+8320];
	add.s32 	%r91, %r55, 8196;
	add.s32 	%r151, %r56, %r91;
	add.s32 	%r92, %r58, 256;
	add.s32 	%r150, %r72, %r92;
	add.s32 	%r149, %r72, %r91;
	add.s32 	%r148, %r84, %r92;
	mov.b32 	%r152, 8192;
$L__BB1_1:
	ld.shared.u32 	%r93, [%r151+-8196];
	ld.shared.u32 	%r94, [%r150+-256];
	add.s32 	%r95, %r94, %r93;
	min.s32 	%r96, %r160, %r95;
	shl.b32 	%r102, %r44, 2;
	add.s32 	%r103, %r57, %r102;
	st.shared.u32 	[%r103], %r96;
	ld.shared.u32 	%r104, [%r151+-8196];
	ld.shared.u32 	%r105, [%r150+-128];
	add.s32 	%r106, %r105, %r104;
	min.s32 	%r107, %r159, %r106;
	st.shared.u32 	[%r103+128], %r107;
	ld.shared.u32 	%r108, [%r151+-4];
	add.s32 	%r109, %r94, %r108;
	min.s32 	%r110, %r158, %r109;
	st.shared.u32 	[%r103+8192], %r110;
	ld.shared.u32 	%r111, [%r151+-4];
	add.s32 	%r112, %r105, %r111;
	min.s32 	%r113, %r157, %r112;
	st.shared.u32 	[%r103+8320], %r113;
	ld.shared.u32 	%r114, [%r149+-8196];
	ld.shared.u32 	%r115, [%r148+-256];
	add.s32 	%r116, %r115, %r114;
	min.s32 	%r117, %r156, %r116;
	st.shared.u32 	[%r1], %r117;
	ld.shared.u32 	%r118, [%r148+-128];
	add.s32 	%r119, %r118, %r114;
	min.s32 	%r120, %r155, %r119;
	st.shared.u32 	[%r1+128], %r120;
	ld.shared.u32 	%r121, [%r149+-4];
	ld.shared.u32 	%r122, [%r148+-256];
	add.s32 	%r123, %r122, %r121;
	min.s32 	%r124, %r154, %r123;
	st.shared.u32 	[%r1+8192], %r124;
	ld.shared.u32 	%r125, [%r148+-128];
	add.s32 	%r126, %r125, %r121;
	min.s32 	%r127, %r153, %r126;
	st.shared.u32 	[%r1+8320], %r127;
	ld.shared.u32 	%r128, [%r151+-8192];
	ld.shared.u32 	%r129, [%r150];
	add.s32 	%r130, %r129, %r128;
	min.s32 	%r160, %r96, %r130;
	st.shared.u32 	[%r103], %r160;
	ld.shared.u32 	%r131, [%r151+-8192];
	ld.shared.u32 	%r132, [%r150+128];
	add.s32 	%r133, %r132, %r131;
	min.s32 	%r159, %r107, %r133;
	st.shared.u32 	[%r103+128], %r159;
	ld.shared.u32 	%r134, [%r151];
	add.s32 	%r135, %r129, %r134;
	min.s32 	%r158, %r110, %r135;
	st.shared.u32 	[%r103+8192], %r158;
	ld.shared.u32 	%r136, [%r151];
	add.s32 	%r137, %r132, %r136;
	min.s32 	%r157, %r113, %r137;
	st.shared.u32 	[%r103+8320], %r157;
	ld.shared.u32 	%r138, [%r149+-8192];
	ld.shared.u32 	%r139, [%r148];
	add.s32 	%r140, %r139, %r138;
	min.s32 	%r156, %r117, %r140;
	st.shared.u32 	[%r1], %r156;
	ld.shared.u32 	%r141, [%r148+128];
	add.s32 	%r142, %r141, %r138;
	min.s32 	%r155, %r120, %r142;
	st.shared.u32 	[%r1+128], %r155;
	ld.shared.u32 	%r143, [%r149];
	ld.shared.u32 	%r144, [%r148];
	add.s32 	%r145, %r144, %r143;
	min.s32 	%r154, %r124, %r145;
	st.shared.u32 	[%r1+8192], %r154;
	ld.shared.u32 	%r146, [%r148+128];
	add.s32 	%r147, %r146, %r143;
	min.s32 	%r153, %r127, %r147;
	st.shared.u32 	[%r1+8320], %r153;
	add.s32 	%r152, %r152, 8;
	add.s32 	%r151, %r151, 8;
	add.s32 	%r150, %r150, 512;
	add.s32 	%r149, %r149, 8;
	add.s32 	%r148, %r148, 512;
	setp.ne.s32 	%p2, %r152, 8448;
	@%p2 bra 	$L__BB1_1;
	st.global.u32 	[%rd1], %r160;
	st.global.u32 	[%rd1+128], %r159;
	st.global.u32 	[%rd2], %r158;
	st.global.u32 	[%rd2+128], %r157;
	st.global.u32 	[%rd3], %r156;
	st.global.u32 	[%rd3+128], %r155;
	st.global.u32 	[%rd4], %r154;
	st.global.u32 	[%rd4+128], %r153;
	ret;

}
	// .globl	_Z6Phase3Piiii
.visible .entry _Z6Phase3Piiii(
	.param .u64 .ptr .align 1 _Z6Phase3Piiii_param_0,
	.param .u32 _Z6Phase3Piiii_param_1,
	.param .u32 _Z6Phase3Piiii_param_2,
	.param .u32 _Z6Phase3Piiii_param_3
)
{
	.reg .pred 	%p<5>;
	.reg .b32 	%r<122>;
	.reg .b64 	%rd<15>;
	// demoted variable
	.shared .align 4 .b8 _ZZ6Phase3PiiiiE3ROW[16384];
	// demoted variable
	.shared .align 4 .b8 _ZZ6Phase3PiiiiE3COL[16384];
	ld.param.u64 	%rd3, [_Z6Phase3Piiii_param_0];
	ld.param.u32 	%r23, [_Z6Phase3Piiii_param_1];
	ld.param.u32 	%r24, [_Z6Phase3Piiii_param_2];
	ld.param.u32 	%r25, [_Z6Phase3Piiii_param_3];
	mov.u32 	%r26, %ctaid.y;
	add.s32 	%r27, %r25, %r26;
	shl.b32 	%r1, %r27, 6;
	mov.u32 	%r28, %ctaid.x;
	shl.b32 	%r2, %r28, 6;
	shr.s32 	%r29, %r1, 6;
	setp.eq.s32 	%p1, %r29, %r23;
	shr.s32 	%r30, %r2, 6;
	setp.eq.s32 	%p2, %r30, %r23;
	or.pred  	%p3, %p2, %p1;
	@%p3 bra 	$L__BB2_4;
	mov.u32 	%r32, %tid.x;
	mov.u32 	%r33, %tid.y;
	cvta.to.global.u64 	%rd4, %rd3;
	shl.b32 	%r34, %r23, 6;
	mul.lo.s32 	%r35, %r1, %r24;
	add.s32 	%r36, %r35, %r34;
	mul.lo.s32 	%r37, %r24, %r33;
	add.s32 	%r38, %r36, %r37;
	add.s32 	%r39, %r38, %r32;
	mul.wide.s32 	%rd5, %r39, 4;
	add.s64 	%rd6, %rd4, %rd5;
	ld.global.u32 	%r40, [%rd6];
	shl.b32 	%r41, %r33, 8;
	mov.u32 	%r42, _ZZ6Phase3PiiiiE3ROW;
	add.s32 	%r43, %r42, %r41;
	shl.b32 	%r44, %r32, 2;
	add.s32 	%r45, %r43, %r44;
	st.shared.u32 	[%r45], %r40;
	ld.global.u32 	%r46, [%rd6+128];
	st.shared.u32 	[%r45+128], %r46;
	shl.b32 	%r47, %r24, 5;
	add.s32 	%r48, %r37, %r47;
	add.s32 	%r49, %r36, %r48;
	add.s32 	%r50, %r49, %r32;
	mul.wide.s32 	%rd7, %r50, 4;
	add.s64 	%rd8, %rd4, %rd7;
	ld.global.u32 	%r51, [%rd8];
	st.shared.u32 	[%r45+8192], %r51;
	ld.global.u32 	%r52, [%rd8+128];
	st.shared.u32 	[%r45+8320], %r52;
	mad.lo.s32 	%r53, %r34, %r24, %r2;
	add.s32 	%r54, %r53, %r37;
	add.s32 	%r55, %r54, %r32;
	mul.wide.s32 	%rd9, %r55, 4;
	add.s64 	%rd10, %rd4, %rd9;
	ld.global.u32 	%r56, [%rd10];
	mov.u32 	%r57, _ZZ6Phase3PiiiiE3COL;
	add.s32 	%r58, %r57, %r41;
	add.s32 	%r59, %r58, %r44;
	st.shared.u32 	[%r59], %r56;
	ld.global.u32 	%r60, [%rd10+128];
	st.shared.u32 	[%r59+128], %r60;
	add.s32 	%r61, %r53, %r48;
	add.s32 	%r62, %r61, %r32;
	mul.wide.s32 	%rd11, %r62, 4;
	add.s64 	%rd12, %rd4, %rd11;
	ld.global.u32 	%r63, [%rd12];
	st.shared.u32 	[%r59+8192], %r63;
	ld.global.u32 	%r64, [%rd12+128];
	st.shared.u32 	[%r59+8320], %r64;
	add.s32 	%r65, %r35, %r2;
	add.s32 	%r66, %r65, %r37;
	add.s32 	%r67, %r66, %r32;
	mul.wide.s32 	%rd13, %r67, 4;
	add.s64 	%rd1, %rd4, %rd13;
	ld.global.u32 	%r121, [%rd1];
	ld.global.u32 	%r120, [%rd1+128];
	add.s32 	%r68, %r65, %r48;
	add.s32 	%r69, %r68, %r32;
	mul.wide.s32 	%rd14, %r69, 4;
	add.s64 	%rd2, %rd4, %rd14;
	ld.global.u32 	%r119, [%rd2];
	ld.global.u32 	%r118, [%rd2+128];
	bar.sync 	0;
	add.s32 	%r116, %r43, 8192;
	add.s32 	%r70, %r44, %r57;
	add.s32 	%r115, %r70, 512;
	mov.b32 	%r117, 8192;
$L__BB2_2:
	ld.shared.u32 	%r71, [%r116+-8192];
	ld.shared.u32 	%r72, [%r115+-512];
	add.s32 	%r73, %r72, %r71;
	min.s32 	%r74, %r121, %r73;
	ld.shared.u32 	%r75, [%r115+-384];
	add.s32 	%r76, %r75, %r71;
	min.s32 	%r77, %r120, %r76;
	ld.shared.u32 	%r78, [%r116];
	add.s32 	%r79, %r72, %r78;
	min.s32 	%r80, %r119, %r79;
	add.s32 	%r81, %r75, %r78;
	min.s32 	%r82, %r118, %r81;
	ld.shared.u32 	%r83, [%r116+-8188];
	ld.shared.u32 	%r84, [%r115+-256];
	add.s32 	%r85, %r84, %r83;
	min.s32 	%r86, %r74, %r85;
	ld.shared.u32 	%r87, [%r115+-128];
	add.s32 	%r88, %r87, %r83;
	min.s32 	%r89, %r77, %r88;
	ld.shared.u32 	%r90, [%r116+4];
	add.s32 	%r91, %r84, %r90;
	min.s32 	%r92, %r80, %r91;
	add.s32 	%r93, %r87, %r90;
	min.s32 	%r94, %r82, %r93;
	ld.shared.u32 	%r95, [%r116+-8184];
	ld.shared.u32 	%r96, [%r115];
	add.s32 	%r97, %r96, %r95;
	min.s32 	%r98, %r86, %r97;
	ld.shared.u32 	%r99, [%r115+128];
	add.s32 	%r100, %r99, %r95;
	min.s32 	%r101, %r89, %r100;
	ld.shared.u32 	%r102, [%r116+8];
	add.s32 	%r103, %r96, %r102;
	min.s32 	%r104, %r92, %r103;
	add.s32 	%r105, %r99, %r102;
	min.s32 	%r106, %r94, %r105;
	ld.shared.u32 	%r107, [%r116+-8180];
	ld.shared.u32 	%r108, [%r115+256];
	add.s32 	%r109, %r108, %r107;
	min.s32 	%r121, %r98, %r109;
	ld.shared.u32 	%r110, [%r115+384];
	add.s32 	%r111, %r110, %r107;
	min.s32 	%r120, %r101, %r111;
	ld.shared.u32 	%r112, [%r116+12];
	add.s32 	%r113, %r108, %r112;
	min.s32 	%r119, %r104, %r113;
	add.s32 	%r114, %r110, %r112;
	min.s32 	%r118, %r106, %r114;
	add.s32 	%r117, %r117, 16;
	add.s32 	%r116, %r116, 16;
	add.s32 	%r115, %r115, 1024;
	setp.ne.s32 	%p4, %r117, 8448;
	@%p4 bra 	$L__BB2_2;
	st.global.u32 	[%rd1], %r121;
	st.global.u32 	[%rd1+128], %r120;
	st.global.u32 	[%rd2], %r119;
	st.global.u32 	[%rd2+128], %r118;
$L__BB2_4:
	ret;

}


// ===== COMPILED SASS (sm_100) =====

	.target	sm_100

	.elftype	@"ET_EXEC"


//--------------------- .note.nv.tkinfo           --------------------------
	.section	.note.nv.tkinfo,"",@"SHT_NOTE"
	.sectionflags	@"SHF_NOTE_NV_TKINFO"
	.tkinfo
        /*0018*/ 	.word	0x00000002
        /*0030*/ 	.string	""
        /*0030*/ 	.string	"ptxas"
        /*0030*/ 	.string	"Cuda compilation tools, release 13.0, V13.0.88"
        /*0030*/ 	.string	"Build cuda_13.0.r13.0/compiler.36424714_0"
        /*0030*/ 	.string	"-arch sm_100 -m 64 "



//--------------------- .note.nv.cuinfo           --------------------------
	.section	.note.nv.cuinfo,"",@"SHT_NOTE"
	.sectionflags	@"SHF_NOTE_NV_CUINFO"
        /*0018*/ 	.short	0x0002
        /*001a*/ 	.short	0x0064
        /*001c*/ 	.short	0x0082
	.zero		2


//--------------------- .nv.info                  --------------------------
	.section	.nv.info,"",@"SHT_CUDA_INFO"
	.align	4


	//----- nvinfo : EIATTR_REGCOUNT
	.align		4
        /*0000*/ 	.byte	0x04, 0x2f
        /*0002*/ 	.short	(.L_1 - .L_0)
	.align		4
.L_0:
        /*0004*/ 	.word	index@(_Z6Phase1Piii)
        /*0008*/ 	.word	0x0000001a


	//----- nvinfo : EIATTR_FRAME_SIZE
	.align		4
.L_1:
        /*000c*/ 	.byte	0x04, 0x11
        /*000e*/ 	.short	(.L_3 - .L_2)
	.align		4
.L_2:
        /*0010*/ 	.word	index@(_Z6Phase1Piii)
        /*0014*/ 	.word	0x00000000


	//----- nvinfo : EIATTR_REGCOUNT
	.align		4
.L_3:
        /*0018*/ 	.byte	0x04, 0x2f
        /*001a*/ 	.short	(.L_5 - .L_4)
	.align		4
.L_4:
        /*001c*/ 	.word	index@(_Z6Phase2Piii)
        /*0020*/ 	.word	0x00000020


	//----- nvinfo : EIATTR_FRAME_SIZE
	.align		4
.L_5:
        /*0024*/ 	.byte	0x04, 0x11
        /*0026*/ 	.short	(.L_7 - .L_6)
	.align		4
.L_6:
        /*0028*/ 	.word	index@(_Z6Phase2Piii)
        /*002c*/ 	.word	0x00000000


	//----- nvinfo : EIATTR_REGCOUNT
	.align		4
.L_7:
        /*0030*/ 	.byte	0x04, 0x2f
        /*0032*/ 	.short	(.L_9 - .L_8)
	.align		4
.L_8:
        /*0034*/ 	.word	index@(_Z6Phase3Piiii)
        /*0038*/ 	.word	0x0000001f


	//----- nvinfo : EIATTR_FRAME_SIZE
	.align		4
.L_9:
        /*003c*/ 	.byte	0x04, 0x11
        /*003e*/ 	.short	(.L_11 - .L_10)
	.align		4
.L_10:
        /*0040*/ 	.word	index@(_Z6Phase3Piiii)
        /*0044*/ 	.word	0x00000000


	//----- nvinfo : EIATTR_MIN_STACK_SIZE
	.align		4
.L_11:
        /*0048*/ 	.byte	0x04, 0x12
        /*004a*/ 	.short	(.L_13 - .L_12)
	.align		4
.L_12:
        /*004c*/ 	.word	index@(_Z6Phase3Piiii)
        /*0050*/ 	.word	0x00000000


	//----- nvinfo : EIATTR_MIN_STACK_SIZE
	.align		4
.L_13:
        /*0054*/ 	.byte	0x04, 0x12
        /*0056*/ 	.short	(.L_15 - .L_14)
	.align		4
.L_14:
        /*0058*/ 	.word	index@(_Z6Phase2Piii)
        /*005c*/ 	.word	0x00000000


	//----- nvinfo : EIATTR_MIN_STACK_SIZE
	.align		4
.L_15:
        /*0060*/ 	.byte	0x04, 0x12
        /*0062*/ 	.short	(.L_17 - .L_16)
	.align		4
.L_16:
        /*0064*/ 	.word	index@(_Z6Phase1Piii)
        /*0068*/ 	.word	0x00000000
.L_17:


//--------------------- .nv.compat                --------------------------
	.section	.nv.compat,"",@"SHT_CUDA_COMPAT_INFO"
	.align	4
        /*0000*/ 	.byte	0x02, 0x09, 0x00, 0x00, 0x02, 0x02, 0x01, 0x00, 0x02, 0x05, 0x05, 0x00, 0x03, 0x07, 0x01, 0x01
        /*0010*/ 	.byte	0x02, 0x03, 0x00, 0x00, 0x02, 0x06, 0x01, 0x00, 0x04, 0x0b, 0x08, 0x00, 0x09, 0x00, 0x00, 0x00
        /*0020*/ 	.byte	0x00, 0x00, 0x00, 0x00


//--------------------- .nv.info._Z6Phase3Piiii   --------------------------
	.section	.nv.info._Z6Phase3Piiii,"",@"SHT_CUDA_INFO"
	.sectionflags	@""
	.align	4


	//----- nvinfo : EIATTR_CUDA_API_VERSION
	.align		4
        /*0000*/ 	.byte	0x04, 0x37
        /*0002*/ 	.short	(.L_19 - .L_18)
.L_18:
        /*0004*/ 	.word	0x00000082


	//----- nvinfo : EIATTR_KPARAM_INFO
	.align		4
.L_19:
        /*0008*/ 	.byte	0x04, 0x17
        /*000a*/ 	.short	(.L_21 - .L_20)
.L_20:
        /*000c*/ 	.word	0x00000000
        /*0010*/ 	.short	0x0003
        /*0012*/ 	.short	0x0010
        /*0014*/ 	.byte	0x00, 0xf0, 0x11, 0x00


	//----- nvinfo : EIATTR_KPARAM_INFO
	.align		4
.L_21:
        /*0018*/ 	.byte	0x04, 0x17
        /*001a*/ 	.short	(.L_23 - .L_22)
.L_22:
        /*001c*/ 	.word	0x00000000
        /*0020*/ 	.short	0x0002
        /*0022*/ 	.short	0x000c
        /*0024*/ 	.byte	0x00, 0xf0, 0x11, 0x00


	//----- nvinfo : EIATTR_KPARAM_INFO
	.align		4
.L_23:
        /*0028*/ 	.byte	0x04, 0x17
        /*002a*/ 	.short	(.L_25 - .L_24)
.L_24:
        /*002c*/ 	.word	0x00000000
        /*0030*/ 	.short	0x0001
        /*0032*/ 	.short	0x0008
        /*0034*/ 	.byte	0x00, 0xf0, 0x11, 0x00


	//----- nvinfo : EIATTR_KPARAM_INFO
	.align		4
.L_25:
        /*0038*/ 	.byte	0x04, 0x17
        /*003a*/ 	.short	(.L_27 - .L_26)
.L_26:
        /*003c*/ 	.word	0x00000000
        /*0040*/ 	.short	0x0000
        /*0042*/ 	.short	0x0000
        /*0044*/ 	.byte	0x00, 0xf5, 0x21, 0x00


	//----- nvinfo : EIATTR_SPARSE_MMA_MASK
	.align		4
.L_27:
        /*0048*/ 	.byte	0x03, 0x50
        /*004a*/ 	.short	0x0000


	//----- nvinfo : EIATTR_MAXREG_COUNT
	.align		4
        /*004c*/ 	.byte	0x03, 0x1b
        /*004e*/ 	.short	0x00ff


	//----- nvinfo : EIATTR_NUM_BARRIERS
	.align		4
        /*0050*/ 	.byte	0x02, 0x4c
        /*0052*/ 	.byte	0x01
	.zero		1


	//----- nvinfo : EIATTR_MERCURY_ISA_VERSION
	.align		4
        /*0054*/ 	.byte	0x03, 0x5f
        /*0056*/ 	.short	0x0101


	//----- nvinfo : EIATTR_VRC_CTA_INIT_COUNT
	.align		4
        /*0058*/ 	.byte	0x02, 0x4a
	.zero		1
	.zero		1


	//----- nvinfo : EIATTR_EXIT_INSTR_OFFSETS
	.align		4
        /*005c*/ 	.byte	0x04, 0x1c
        /*005e*/ 	.short	(.L_29 - .L_28)


	//   ....[0]....
.L_28:
        /*0060*/ 	.word	0x000000c0


	//   ....[1]....
        /*0064*/ 	.word	0x00000b70


	//----- nvinfo : EIATTR_CBANK_PARAM_SIZE
	.align		4
.L_29:
        /*0068*/ 	.byte	0x03, 0x19
        /*006a*/ 	.short	0x0014


	//----- nvinfo : EIATTR_PARAM_CBANK
	.align		4
        /*006c*/ 	.byte	0x04, 0x0a
        /*006e*/ 	.short	(.L_31 - .L_30)
	.align		4
.L_30:
        /*0070*/ 	.word	index@(.nv.constant0._Z6Phase3Piiii)
        /*0074*/ 	.short	0x0380
        /*0076*/ 	.short	0x0014


	//----- nvinfo : EIATTR_SW_WAR
	.align		4
.L_31:
        /*0078*/ 	.byte	0x04, 0x36
        /*007a*/ 	.short	(.L_33 - .L_32)
.L_32:
        /*007c*/ 	.word	0x00000008
.L_33:


//--------------------- .nv.info._Z6Phase2Piii    --------------------------
	.section	.nv.info._Z6Phase2Piii,"",@"SHT_CUDA_INFO"
	.sectionflags	@""
	.align	4


	//----- nvinfo : EIATTR_CUDA_API_VERSION
	.align		4
        /*0000*/ 	.byte	0x04, 0x37
        /*0002*/ 	.short	(.L_35 - .L_34)
.L_34:
        /*0004*/ 	.word	0x00000082


	//----- nvinfo : EIATTR_KPARAM_INFO
	.align		4
.L_35:
        /*0008*/ 	.byte	0x04, 0x17
        /*000a*/ 	.short	(.L_37 - .L_36)
.L_36:
        /*000c*/ 	.word	0x00000000
        /*0010*/ 	.short	0x0002
        /*0012*/ 	.short	0x000c
        /*0014*/ 	.byte	0x00, 0xf0, 0x11, 0x00


	//----- nvinfo : EIATTR_KPARAM_INFO
	.align		4
.L_37:
        /*0018*/ 	.byte	0x04, 0x17
        /*001a*/ 	.short	(.L_39 - .L_38)
.L_38:
        /*001c*/ 	.word	0x00000000
        /*0020*/ 	.short	0x0001
        /*0022*/ 	.short	0x0008
        /*0024*/ 	.byte	0x00, 0xf0, 0x11, 0x00


	//----- nvinfo : EIATTR_KPARAM_INFO
	.align		4
.L_39:
        /*0028*/ 	.byte	0x04, 0x17
        /*002a*/ 	.short	(.L_41 - .L_40)
.L_40:
        /*002c*/ 	.word	0x00000000
        /*0030*/ 	.short	0x0000
        /*0032*/ 	.short	0x0000
        /*0034*/ 	.byte	0x00, 0xf5, 0x21, 0x00


	//----- nvinfo : EIATTR_SPARSE_MMA_MASK
	.align		4
.L_41:
        /*0038*/ 	.byte	0x03, 0x50
        /*003a*/ 	.short	0x0000


	//----- nvinfo : EIATTR_MAXREG_COUNT
	.align		4
        /*003c*/ 	.byte	0x03, 0x1b
        /*003e*/ 	.short	0x00ff


	//----- nvinfo : EIATTR_NUM_BARRIERS
	.align		4
        /*0040*/ 	.byte	0x02, 0x4c
        /*0042*/ 	.byte	0x01
	.zero		1


	//----- nvinfo : EIATTR_MERCURY_ISA_VERSION
	.align		4
        /*0044*/ 	.byte	0x03, 0x5f
        /*0046*/ 	.short	0x0101


	//----- nvinfo : EIATTR_VRC_CTA_INIT_COUNT
	.align		4
        /*0048*/ 	.byte	0x02, 0x4a
	.zero		1
	.zero		1


	//----- nvinfo : EIATTR_EXIT_INSTR_OFFSETS
	.align		4
        /*004c*/ 	.byte	0x04, 0x1c
        /*004e*/ 	.short	(.L_43 - .L_42)


	//   ....[0]....
.L_42:
        /*0050*/ 	.word	0x00000980


	//----- nvinfo : EIATTR_CBANK_PARAM_SIZE
	.align		4
.L_43:
        /*0054*/ 	.byte	0x03, 0x19
        /*0056*/ 	.short	0x0010


	//----- nvinfo : EIATTR_PARAM_CBANK
	.align		4
        /*0058*/ 	.byte	0x04, 0x0a
        /*005a*/ 	.short	(.L_45 - .L_44)
	.align		4
.L_44:
        /*005c*/ 	.word	index@(.nv.constant0._Z6Phase2Piii)
        /*0060*/ 	.short	0x0380
        /*0062*/ 	.short	0x0010


	//----- nvinfo : EIATTR_SW_WAR
	.align		4
.L_45:
        /*0064*/ 	.byte	0x04, 0x36
        /*0066*/ 	.short	(.L_47 - .L_46)
.L_46:
        /*0068*/ 	.word	0x00000008
.L_47:


//--------------------- .nv.info._Z6Phase1Piii    --------------------------
	.section	.nv.info._Z6Phase1Piii,"",@"SHT_CUDA_INFO"
	.sectionflags	@""
	.align	4


	//----- nvinfo : EIATTR_CUDA_API_VERSION
	.align		4
        /*0000*/ 	.byte	0x04, 0x37
        /*0002*/ 	.short	(.L_49 - .L_48)
.L_48:
        /*0004*/ 	.word	0x00000082


	//----- nvinfo : EIATTR_KPARAM_INFO
	.align		4
.L_49:
        /*0008*/ 	.byte	0x04, 0x17
        /*000a*/ 	.short	(.L_51 - .L_50)
.L_50:
        /*000c*/ 	.word	0x00000000
        /*0010*/ 	.short	0x0002
        /*0012*/ 	.short	0x000c
        /*0014*/ 	.byte	0x00, 0xf0, 0x11, 0x00


	//----- nvinfo : EIATTR_KPARAM_INFO
	.align		4
.L_51:
        /*0018*/ 	.byte	0x04, 0x17
        /*001a*/ 	.short	(.L_53 - .L_52)
.L_52:
        /*001c*/ 	.word	0x00000000
        /*0020*/ 	.short	0x0001
        /*0022*/ 	.short	0x0008
        /*0024*/ 	.byte	0x00, 0xf0, 0x11, 0x00


	//----- nvinfo : EIATTR_KPARAM_INFO
	.align		4
.L_53:
        /*0028*/ 	.byte	0x04, 0x17
        /*002a*/ 	.short	(.L_55 - .L_54)
.L_54:
        /*002c*/ 	.word	0x00000000
        /*0030*/ 	.short	0x0000
        /*0032*/ 	.short	0x0000
        /*0034*/ 	.byte	0x00, 0xf5, 0x21, 0x00


	//----- nvinfo : EIATTR_SPARSE_MMA_MASK
	.align		4
.L_55:
        /*0038*/ 	.byte	0x03, 0x50
        /*003a*/ 	.short	0x0000


	//----- nvinfo : EIATTR_MAXREG_COUNT
	.align		4
        /*003c*/ 	.byte	0x03, 0x1b
        /*003e*/ 	.short	0x00ff


	//----- nvinfo : EIATTR_NUM_BARRIERS
	.align		4
        /*0040*/ 	.byte	0x02, 0x4c
        /*0042*/ 	.byte	0x01
	.zero		1


	//----- nvinfo : EIATTR_MERCURY_ISA_VERSION
	.align		4
        /*0044*/ 	.byte	0x03, 0x5f
        /*0046*/ 	.short	0x0101


	//----- nvinfo : EIATTR_VRC_CTA_INIT_COUNT
	.align		4
        /*0048*/ 	.byte	0x02, 0x4a
	.zero		1
	.zero		1


	//----- nvinfo : EIATTR_EXIT_INSTR_OFFSETS
	.align		4
        /*004c*/ 	.byte	0x04, 0x1c
        /*004e*/ 	.short	(.L_57 - .L_56)


	//   ....[0]....
.L_56:
        /*0050*/ 	.word	0x000006c0


	//----- nvinfo : EIATTR_CBANK_PARAM_SIZE
	.align		4
.L_57:
        /*0054*/ 	.byte	0x03, 0x19
        /*0056*/ 	.short	0x0010


	//----- nvinfo : EIATTR_PARAM_CBANK
	.align		4
        /*0058*/ 	.byte	0x04, 0x0a
        /*005a*/ 	.short	(.L_59 - .L_58)
	.align		4
.L_58:
        /*005c*/ 	.word	index@(.nv.constant0._Z6Phase1Piii)
        /*0060*/ 	.short	0x0380
        /*0062*/ 	.short	0x0010


	//----- nvinfo : EIATTR_SW_WAR
	.align		4
.L_59:
        /*0064*/ 	.byte	0x04, 0x36
        /*0066*/ 	.short	(.L_61 - .L_60)
.L_60:
        /*0068*/ 	.word	0x00000008
.L_61:


//--------------------- .nv.callgraph             --------------------------
	.section	.nv.callgraph,"",@"SHT_CUDA_CALLGRAPH"
	.align	4
	.sectionentsize	8
	.align		4
        /*0000*/ 	.word	0x00000000
	.align		4
        /*0004*/ 	.word	0xffffffff
	.align		4
        /*0008*/ 	.word	0x00000000
	.align		4
        /*000c*/ 	.word	0xfffffffe
	.align		4
        /*0010*/ 	.word	0x00000000
	.align		4
        /*0014*/ 	.word	0xfffffffd
	.align		4
        /*0018*/ 	.word	0x00000000
	.align		4
        /*001c*/ 	.word	0xfffffffc


//--------------------- .text._Z6Phase3Piiii      --------------------------
	.section	.text._Z6Phase3Piiii,"ax",@progbits
	.align	128
        .global         _Z6Phase3Piiii
        .type           _Z6Phase3Piiii,@function
        .size           _Z6Phase3Piiii,(.L_x_6 - _Z6Phase3Piiii)
        .other          _Z6Phase3Piiii,@"STO_CUDA_ENTRY STV_DEFAULT"
_Z6Phase3Piiii:
.text._Z6Phase3Piiii:
[----:B------:R-:W-:Y:S08]  /*0000*/  LDC R1, c[0x0][0x37c] ;  /* 0x0000df00ff017b82 */ /* 0x000ff00000000800 */
[----:B------:R-:W0:Y:S01]  /*0010*/  S2UR UR4, SR_CTAID.Y ;  /* 0x00000000000479c3 */ /* 0x000e220000002600 */
[----:B------:R-:W1:Y:S01]  /*0020*/  S2R R3, SR_CTAID.X ;  /* 0x0000000000037919 */ /* 0x000e620000002500 */
[----:B------:R-:W0:Y:S06]  /*0030*/  LDCU UR5, c[0x0][0x390] ;  /* 0x00007200ff0577ac */ /* 0x000e2c0008000800 */
[----:B------:R-:W2:Y:S01]  /*0040*/  LDC R7, c[0x0][0x388] ;  /* 0x0000e200ff077b82 */ /* 0x000ea20000000800 */
[----:B0-----:R-:W-:-:S04]  /*0050*/  UIADD3 UR4, UPT, UPT, UR4, UR5, URZ ;  /* 0x0000000504047290 */ /* 0x001fc8000fffe0ff */
[----:B------:R-:W-:-:S04]  /*0060*/  USHF.L.U32 UR4, UR4, 0x6, URZ ;  /* 0x0000000604047899 */ /* 0x000fc800080006ff */
[----:B------:R-:W-:Y:S01]  /*0070*/  USHF.R.S32.HI UR5, URZ, 0x6, UR4 ;  /* 0x00000006ff057899 */ /* 0x000fe20008011404 */
[----:B-1----:R-:W-:-:S05]  /*0080*/  IMAD.SHL.U32 R3, R3, 0x40, RZ ;  /* 0x0000004003037824 */ /* 0x002fca00078e00ff */
[----:B------:R-:W-:Y:S02]  /*0090*/  SHF.R.S32.HI R0, RZ, 0x6, R3 ;  /* 0x00000006ff007819 */ /* 0x000fe40000011403 */
[----:B--2---:R-:W-:-:S04]  /*00a0*/  ISETP.NE.AND P0, PT, R7, UR5, PT ;  /* 0x0000000507007c0c */ /* 0x004fc8000bf05270 */
[----:B------:R-:W-:-:S13]  /*00b0*/  ISETP.EQ.OR P0, PT, R0, R7, !P0 ;  /* 0x000000070000720c */ /* 0x000fda0004702670 */
[----:B------:R-:W-:Y:S05]  /*00c0*/  @P0 EXIT ;  /* 0x000000000000094d */ /* 0x000fea0003800000 */
[----:B------:R-:W0:Y:S01]  /*00d0*/  S2R R0, SR_TID.Y ;  /* 0x0000000000007919 */ /* 0x000e220000002200 */
[----:B------:R-:W1:Y:S01]  /*00e0*/  LDC R16, c[0x0][0x38c] ;  /* 0x0000e300ff107b82 */ /* 0x000e620000000800 */
[----:B------:R-:W-:Y:S01]  /*00f0*/  IMAD.SHL.U32 R7, R7, 0x40, RZ ;  /* 0x0000004007077824 */ /* 0x000fe200078e00ff */
[----:B------:R-:W2:Y:S01]  /*0100*/  LDCU.64 UR8, c[0x0][0x358] ;  /* 0x00006b00ff0877ac */ /* 0x000ea20008000a00 */
[----:B------:R-:W3:Y:S05]  /*0110*/  S2R R2, SR_TID.X ;  /* 0x0000000000027919 */ /* 0x000eea0000002100 */
[----:B------:R-:W4:Y:S01]  /*0120*/  LDC.64 R20, c[0x0][0x380] ;  /* 0x0000e000ff147b82 */ /* 0x000f220000000a00 */
[----:B-1----:R-:W-:-:S02]  /*0130*/  IMAD R4, R16, UR4, R7 ;  /* 0x0000000410047c24 */ /* 0x002fc4000f8e0207 */
[-C--:B------:R-:W-:Y:S02]  /*0140*/  IMAD R7, R7, R16.reuse, R3 ;  /* 0x0000001007077224 */ /* 0x080fe400078e0203 */
[----:B0-----:R-:W-:-:S04]  /*0150*/  IMAD R5, R0, R16, RZ ;  /* 0x0000001000057224 */ /* 0x001fc800078e02ff */
[--C-:B------:R-:W-:Y:S01]  /*0160*/  IMAD R9, R16, 0x20, R5.reuse ;  /* 0x0000002010097824 */ /* 0x100fe200078e0205 */
[CCC-:B---3--:R-:W-:Y:S02]  /*0170*/  IADD3 R23, PT, PT, R2.reuse, R4.reuse, R5.reuse ;  /* 0x0000000402177210 */ /* 0x1c8fe40007ffe005 */
[CC--:B------:R-:W-:Y:S02]  /*0180*/  IADD3 R11, PT, PT, R2.reuse, R7.reuse, R5 ;  /* 0x00000007020b7210 */ /* 0x0c0fe40007ffe005 */
[C---:B------:R-:W-:Y:S01]  /*0190*/  IADD3 R19, PT, PT, R2.reuse, R4, R9 ;  /* 0x0000000402137210 */ /* 0x040fe20007ffe009 */
[----:B----4-:R-:W-:Y:S01]  /*01a0*/  IMAD.WIDE R22, R23, 0x4, R20 ;  /* 0x0000000417167825 */ /* 0x010fe200078e0214 */
[----:B------:R-:W-:-:S03]  /*01b0*/  IADD3 R7, PT, PT, R2, R7, R9 ;  /* 0x0000000702077210 */ /* 0x000fc60007ffe009 */
[--C-:B------:R-:W-:Y:S01]  /*01c0*/  IMAD.WIDE R18, R19, 0x4, R20.reuse ;  /* 0x0000000413127825 */ /* 0x100fe200078e0214 */
[----:B--2---:R-:W2:Y:S03]  /*01d0*/  LDG.E R4, desc[UR8][R22.64] ;  /* 0x0000000816047981 */ /* 0x004ea6000c1e1900 */
[--C-:B------:R-:W-:Y:S01]  /*01e0*/  IMAD.WIDE R10, R11, 0x4, R20.reuse ;  /* 0x000000040b0a7825 */ /* 0x100fe200078e0214 */
[----:B------:R0:W3:Y:S03]  /*01f0*/  LDG.E R8, desc[UR8][R22.64+0x80] ;  /* 0x0000800816087981 */ /* 0x0000e6000c1e1900 */
[----:B------:R-:W-:Y:S01]  /*0200*/  IMAD.WIDE R6, R7, 0x4, R20 ;  /* 0x0000000407067825 */ /* 0x000fe200078e0214 */
[----:B------:R-:W4:Y:S04]  /*0210*/  LDG.E R12, desc[UR8][R18.64] ;  /* 0x00000008120c7981 */ /* 0x000f28000c1e1900 */
[----:B------:R-:W4:Y:S04]  /*0220*/  LDG.E R14, desc[UR8][R18.64+0x80] ;  /* 0x00008008120e7981 */ /* 0x000f28000c1e1900 */
[----:B------:R-:W4:Y:S04]  /*0230*/  LDG.E R13, desc[UR8][R10.64] ;  /* 0x000000080a0d7981 */ /* 0x000f28000c1e1900 */
[----:B------:R-:W4:Y:S04]  /*0240*/  LDG.E R17, desc[UR8][R10.64+0x80] ;  /* 0x000080080a117981 */ /* 0x000f28000c1e1900 */
[----:B------:R-:W4:Y:S04]  /*0250*/  LDG.E R15, desc[UR8][R6.64] ;  /* 0x00000008060f7981 */ /* 0x000f28000c1e1900 */
[----:B------:R1:W4:Y:S01]  /*0260*/  LDG.E R24, desc[UR8][R6.64+0x80] ;  /* 0x0000800806187981 */ /* 0x000322000c1e1900 */
[----:B------:R-:W1:Y:S01]  /*0270*/  S2UR UR6, SR_CgaCtaId ;  /* 0x00000000000679c3 */ /* 0x000e620000008800 */
[----:B------:R-:W-:Y:S01]  /*0280*/  IMAD R3, R16, UR4, R3 ;  /* 0x0000000410037c24 */ /* 0x000fe2000f8e0203 */
[----:B------:R-:W-:-:S02]  /*0290*/  UMOV UR4, 0x400 ;  /* 0x0000040000047882 */ /* 0x000fc40000000000 */
[----:B------:R-:W-:Y:S02]  /*02a0*/  UIADD3 UR5, UPT, UPT, UR4, 0x4000, URZ ;  /* 0x0000400004057890 */ /* 0x000fe4000fffe0ff */
[CC--:B------:R-:W-:Y:S02]  /*02b0*/  IADD3 R5, PT, PT, R2.reuse, R3.reuse, R5 ;  /* 0x0000000302057210 */ /* 0x0c0fe40007ffe005 */
[----:B------:R-:W-:-:S03]  /*02c0*/  IADD3 R3, PT, PT, R2, R3, R9 ;  /* 0x0000000302037210 */ /* 0x000fc60007ffe009 */
[--C-:B0-----:R-:W-:Y:S01]  /*02d0*/  IMAD.WIDE R22, R5, 0x4, R20.reuse ;  /* 0x0000000405167825 */ /* 0x101fe200078e0214 */
[----:B-1----:R-:W-:Y:S02]  /*02e0*/  ULEA UR4, UR6, UR4, 0x18 ;  /* 0x0000000406047291 */ /* 0x002fe4000f8ec0ff */
[----:B------:R-:W-:Y:S01]  /*02f0*/  ULEA UR5, UR6, UR5, 0x18 ;  /* 0x0000000506057291 */ /* 0x000fe2000f8ec0ff */
[----:B------:R-:W-:Y:S01]  /*0300*/  IMAD.WIDE R20, R3, 0x4, R20 ;  /* 0x0000000403147825 */ /* 0x000fe200078e0214 */
[----:B------:R0:W5:Y:S02]  /*0310*/  LDG.E R5, desc[UR8][R22.64] ;  /* 0x0000000816057981 */ /* 0x000164000c1e1900 */
[C---:B------:R-:W-:Y:S02]  /*0320*/  LEA R7, R0.reuse, UR4, 0x8 ;  /* 0x0000000400077c11 */ /* 0x040fe4000f8e40ff */
[----:B------:R-:W-:Y:S01]  /*0330*/  LEA R25, R0, UR5, 0x8 ;  /* 0x0000000500197c11 */ /* 0x000fe2000f8e40ff */
[----:B------:R0:W5:Y:S02]  /*0340*/  LDG.E R9, desc[UR8][R22.64+0x80] ;  /* 0x0000800816097981 */ /* 0x000164000c1e1900 */
[----:B------:R-:W-:-:S02]  /*0350*/  IMAD R19, R2, 0x4, R7 ;  /* 0x0000000402137824 */ /* 0x000fc400078e0207 */
[C---:B------:R-:W-:Y:S01]  /*0360*/  IMAD R6, R2.reuse, 0x4, R25 ;  /* 0x0000000402067824 */ /* 0x040fe200078e0219 */
[----:B------:R0:W5:Y:S04]  /*0370*/  LDG.E R3, desc[UR8][R20.64] ;  /* 0x0000000814037981 */ /* 0x000168000c1e1900 */
[----:B------:R0:W5:Y:S01]  /*0380*/  LDG.E R11, desc[UR8][R20.64+0x80] ;  /* 0x00008008140b7981 */ /* 0x000162000c1e1900 */
[----:B------:R-:W-:Y:S01]  /*0390*/  LEA R2, R2, UR5, 0x2 ;  /* 0x0000000502027c11 */ /* 0x000fe2000f8e10ff */
[----:B------:R-:W-:Y:S01]  /*03a0*/  VIADD R0, R7, 0x2000 ;  /* 0x0000200007007836 */ /* 0x000fe20000000000 */
[----:B------:R-:W-:-:S03]  /*03b0*/  UMOV UR4, 0x2000 ;  /* 0x0000200000047882 */ /* 0x000fc60000000000 */
[----:B------:R-:W-:Y:S01]  /*03c0*/  VIADD R2, R2, 0x200 ;  /* 0x0000020002027836 */ /* 0x000fe20000000000 */
[----:B--2---:R0:W-:Y:S04]  /*03d0*/  STS [R19], R4 ;  /* 0x0000000413007388 */ /* 0x0041e80000000800 */
[----:B---3--:R0:W-:Y:S04]  /*03e0*/  STS [R19+0x80], R8 ;  /* 0x0000800813007388 */ /* 0x0081e80000000800 */
[----:B----4-:R0:W-:Y:S04]  /*03f0*/  STS [R19+0x2000], R12 ;  /* 0x0020000c13007388 */ /* 0x0101e80000000800 */
[----:B------:R0:W-:Y:S04]  /*0400*/  STS [R19+0x2080], R14 ;  /* 0x0020800e13007388 */ /* 0x0001e80000000800 */
[----:B------:R0:W-:Y:S04]  /*0410*/  STS [R6], R13 ;  /* 0x0000000d06007388 */ /* 0x0001e80000000800 */
[----:B------:R0:W-:Y:S04]  /*0420*/  STS [R6+0x80], R17 ;  /* 0x0000801106007388 */ /* 0x0001e80000000800 */
[----:B------:R0:W-:Y:S04]  /*0430*/  STS [R6+0x2000], R15 ;  /* 0x0020000f06007388 */ /* 0x0001e80000000800 */
[----:B------:R0:W-:Y:S01]  /*0440*/  STS [R6+0x2080], R24 ;  /* 0x0020801806007388 */ /* 0x0001e20000000800 */
[----:B------:R-:W-:Y:S06]  /*0450*/  BAR.SYNC.DEFER_BLOCKING 0x0 ;  /* 0x0000000000007b1d */ /* 0x000fec0000010000 */
.L_x_0:
[----:B0-----:R-:W-:Y:S01]  /*0460*/  LDS.128 R12, [R0+-0x2000] ;  /* 0xffe00000000c7984 */ /* 0x001fe20000000c00 */
[----:B------:R-:W-:-:S03]  /*0470*/  UIADD3 UR4, UPT, UPT, UR4, 0x40, URZ ;  /* 0x0000004004047890 */ /* 0x000fc6000fffe0ff */
[----:B------:R-:W0:Y:S01]  /*0480*/  LDS R10, [R2+-0x180] ;  /* 0xfffe8000020a7984 */ /* 0x000e220000000800 */
[----:B------:R-:W-:-:S03]  /*0490*/  UISETP.NE.AND UP0, UPT, UR4, 0x2100, UPT ;  /* 0x000021000400788c */ /* 0x000fc6000bf05270 */
[----:B------:R-:W1:Y:S04]  /*04a0*/  LDS R8, [R2+-0x200] ;  /* 0xfffe000002087984 */ /* 0x000e680000000800 */
[----:B------:R-:W2:Y:S04]  /*04b0*/  LDS.128 R16, [R0] ;  /* 0x0000000000107984 */ /* 0x000ea80000000c00 */
[----:B------:R-:W3:Y:S04]  /*04c0*/  LDS R6, [R2+-0x100] ;  /* 0xffff000002067984 */ /* 0x000ee80000000800 */
[----:B------:R-:W4:Y:S04]  /*04d0*/  LDS R4, [R2+-0x80] ;  /* 0xffff800002047984 */ /* 0x000f280000000800 */
[----:B------:R-:W4:Y:S04]  /*04e0*/  LDS R25, [R2] ;  /* 0x0000000002197984 */ /* 0x000f280000000800 */
[----:B------:R-:W4:Y:S04]  /*04f0*/  LDS R7, [R2+0x80] ;  /* 0x0000800002077984 */ /* 0x000f280000000800 */
[----:B------:R-:W4:Y:S04]  /*0500*/  LDS R26, [R2+0x100] ;  /* 0x00010000021a7984 */ /* 0x000f280000000800 */
[----:B------:R-:W4:Y:S04]  /*0510*/  LDS R24, [R2+0x180] ;  /* 0x0001800002187984 */ /* 0x000f280000000800 */
[----:B------:R-:W-:Y:S01]  /*0520*/  LDS R28, [R2+0x380] ;  /* 0x00038000021c7984 */ /* 0x000fe20000000800 */
[----:B0----5:R-:W-:-:S02]  /*0530*/  VIADDMNMX R9, R10, R12, R9, PT ;  /* 0x0000000c0a097246 */ /* 0x021fc40003800109 */
[C---:B-1----:R-:W-:Y:S02]  /*0540*/  VIADDMNMX R5, R8.reuse, R12, R5, PT ;  /* 0x0000000c08057246 */ /* 0x042fe40003800105 */
[-C--:B--2---:R-:W-:Y:S02]  /*0550*/  VIADDMNMX R3, R8, R16.reuse, R3, PT ;  /* 0x0000001008037246 */ /* 0x084fe40003800103 */
[----:B------:R-:W-:Y:S02]  /*0560*/  VIADDMNMX R10, R10, R16, R11, PT ;  /* 0x000000100a0a7246 */ /* 0x000fe4000380010b */
[C---:B---3--:R-:W-:Y:S02]  /*0570*/  VIADDMNMX R5, R6.reuse, R13, R5, PT ;  /* 0x0000000d06057246 */ /* 0x048fe40003800105 */
[----:B------:R-:W-:Y:S02]  /*0580*/  VIADDMNMX R3, R6, R17, R3, PT ;  /* 0x0000001106037246 */ /* 0x000fe40003800103 */
[----:B----4-:R-:W-:-:S02]  /*0590*/  VIADDMNMX R9, R4, R13, R9, PT ;  /* 0x0000000d04097246 */ /* 0x010fc40003800109 */
[----:B------:R-:W-:Y:S01]  /*05a0*/  VIADDMNMX R10, R4, R17, R10, PT ;  /* 0x00000011040a7246 */ /* 0x000fe2000380010a */
[----:B------:R-:W-:Y:S01]  /*05b0*/  LDS R13, [R2+0x280] ;  /* 0x00028000020d7984 */ /* 0x000fe20000000800 */
[C---:B------:R-:W-:Y:S02]  /*05c0*/  VIADDMNMX R12, R25.reuse, R14, R5, PT ;  /* 0x0000000e190c7246 */ /* 0x040fe40003800105 */
[----:B------:R-:W-:Y:S01]  /*05d0*/  VIADDMNMX R16, R25, R18, R3, PT ;  /* 0x0000001219107246 */ /* 0x000fe20003800103 */
[----:B------:R-:W-:Y:S01]  /*05e0*/  LDS R17, [R2+0x300] ;  /* 0x0003000002117984 */ /* 0x000fe20000000800 */
[C---:B------:R-:W-:Y:S02]  /*05f0*/  VIADDMNMX R14, R7.reuse, R14, R9, PT ;  /* 0x0000000e070e7246 */ /* 0x040fe40003800109 */
[----:B------:R-:W-:Y:S01]  /*0600*/  VIADDMNMX R18, R7, R18, R10, PT ;  /* 0x0000001207127246 */ /* 0x000fe2000380010a */
[----:B------:R-:W-:Y:S01]  /*0610*/  LDS R3, [R2+0x200] ;  /* 0x0002000002037984 */ /* 0x000fe20000000800 */
[----:B------:R-:W-:-:S02]  /*0620*/  VIADDMNMX R12, R26, R15, R12, PT ;  /* 0x0000000f1a0c7246 */ /* 0x000fc4000380010c */
[----:B------:R-:W-:Y:S01]  /*0630*/  VIADDMNMX R16, R26, R19, R16, PT ;  /* 0x000000131a107246 */ /* 0x000fe20003800110 */
[----:B------:R-:W0:Y:S01]  /*0640*/  LDS.128 R4, [R0+-0x1ff0] ;  /* 0xffe0100000047984 */ /* 0x000e220000000c00 */
[C---:B------:R-:W-:Y:S02]  /*0650*/  VIADDMNMX R14, R24.reuse, R15, R14, PT ;  /* 0x0000000f180e7246 */ /* 0x040fe4000380010e */
[----:B------:R-:W-:Y:S01]  /*0660*/  VIADDMNMX R18, R24, R19, R18, PT ;  /* 0x0000001318127246 */ /* 0x000fe20003800112 */
[----:B------:R-:W1:Y:S04]  /*0670*/  LDS.128 R8, [R0+0x10] ;  /* 0x0000100000087984 */ /* 0x000e680000000c00 */
[----:B------:R-:W2:Y:S04]  /*0680*/  LDS R25, [R2+0x400] ;  /* 0x0004000002197984 */ /* 0x000ea80000000800 */
[----:B------:R-:W3:Y:S04]  /*0690*/  LDS R15, [R2+0x480] ;  /* 0x00048000020f7984 */ /* 0x000ee80000000800 */
[----:B------:R-:W4:Y:S04]  /*06a0*/  LDS R24, [R2+0x500] ;  /* 0x0005000002187984 */ /* 0x000f280000000800 */
[----:B------:R-:W4:Y:S01]  /*06b0*/  LDS R26, [R2+0x580] ;  /* 0x00058000021a7984 */ /* 0x000f220000000800 */
[----:B0-----:R-:W-:-:S02]  /*06c0*/  VIADDMNMX R12, R3, R4, R12, PT ;  /* 0x00000004030c7246 */ /* 0x001fc4000380010c */
[----:B------:R-:W-:Y:S02]  /*06d0*/  VIADDMNMX R14, R13, R4, R14, PT ;  /* 0x000000040d0e7246 */ /* 0x000fe4000380010e */
[-C--:B-1----:R-:W-:Y:S02]  /*06e0*/  VIADDMNMX R16, R3, R8.reuse, R16, PT ;  /* 0x0000000803107246 */ /* 0x082fe40003800110 */
[----:B------:R-:W-:Y:S01]  /*06f0*/  VIADDMNMX R18, R13, R8, R18, PT ;  /* 0x000000080d127246 */ /* 0x000fe20003800112 */
[----:B------:R-:W-:Y:S01]  /*0700*/  LDS R3, [R2+0x600] ;  /* 0x0006000002037984 */ /* 0x000fe20000000800 */
[C---:B------:R-:W-:Y:S02]  /*0710*/  VIADDMNMX R4, R17.reuse, R5, R12, PT ;  /* 0x0000000511047246 */ /* 0x040fe4000380010c */
[----:B------:R-:W-:Y:S02]  /*0720*/  VIADDMNMX R8, R17, R9, R16, PT ;  /* 0x0000000911087246 */ /* 0x000fe40003800110 */
[----:B------:R-:W-:-:S02]  /*0730*/  VIADDMNMX R14, R28, R5, R14, PT ;  /* 0x000000051c0e7246 */ /* 0x000fc4000380010e */
[----:B------:R-:W-:Y:S01]  /*0740*/  VIADDMNMX R18, R28, R9, R18, PT ;  /* 0x000000091c127246 */ /* 0x000fe20003800112 */
[----:B------:R-:W-:Y:S01]  /*0750*/  LDS R5, [R2+0x680] ;  /* 0x0006800002057984 */ /* 0x000fe20000000800 */
[C---:B--2---:R-:W-:Y:S02]  /*0760*/  VIADDMNMX R4, R25.reuse, R6, R4, PT ;  /* 0x0000000619047246 */ /* 0x044fe40003800104 */
[----:B------:R-:W-:Y:S01]  /*0770*/  VIADDMNMX R8, R25, R10, R8, PT ;  /* 0x0000000a19087246 */ /* 0x000fe20003800108 */
[----:B------:R-:W-:Y:S01]  /*0780*/  LDS R9, [R2+0x700] ;  /* 0x0007000002097984 */ /* 0x000fe20000000800 */
[C---:B---3--:R-:W-:Y:S02]  /*0790*/  VIADDMNMX R6, R15.reuse, R6, R14, PT ;  /* 0x000000060f067246 */ /* 0x048fe4000380010e */
[----:B------:R-:W-:Y:S01]  /*07a0*/  VIADDMNMX R10, R15, R10, R18, PT ;  /* 0x0000000a0f0a7246 */ /* 0x000fe20003800112 */
[----:B------:R-:W-:Y:S01]  /*07b0*/  LDS R28, [R2+0x780] ;  /* 0x00078000021c7984 */ /* 0x000fe20000000800 */
[----:B----4-:R-:W-:-:S02]  /*07c0*/  VIADDMNMX R4, R24, R7, R4, PT ;  /* 0x0000000718047246 */ /* 0x010fc40003800104 */
[----:B------:R-:W-:Y:S01]  /*07d0*/  VIADDMNMX R6, R26, R7, R6, PT ;  /* 0x000000071a067246 */ /* 0x000fe20003800106 */
[----:B------:R-:W0:Y:S01]  /*07e0*/  LDS.128 R12, [R0+-0x1fe0] ;  /* 0xffe02000000c7984 */ /* 0x000e220000000c00 */
[-C--:B------:R-:W-:Y:S02]  /*07f0*/  VIADDMNMX R8, R24, R11.reuse, R8, PT ;  /* 0x0000000b18087246 */ /* 0x080fe40003800108 */
        /* <DEDUP_REMOVED lines=12> */
[-C--:B------:R-:W-:Y:S02]  /*08c0*/  VIADDMNMX R8, R9, R17.reuse, R8, PT ;  /* 0x0000001109087246 */ /* 0x080fe40003800108 */
[----:B------:R-:W-:-:S02]  /*08d0*/  VIADDMNMX R10, R28, R17, R10, PT ;  /* 0x000000111c0a7246 */ /* 0x000fc4000380010a */
[----:B------:R-:W-:Y:S02]  /*08e0*/  VIADDMNMX R6, R28, R13, R6, PT ;  /* 0x0000000d1c067246 */ /* 0x000fe40003800106 */
[C---:B--2---:R-:W-:Y:S01]  /*08f0*/  VIADDMNMX R12, R25.reuse, R14, R4, PT ;  /* 0x0000000e190c7246 */ /* 0x044fe20003800104 */
[----:B------:R-:W-:Y:S01]  /*0900*/  LDS R13, [R2+0xa80] ;  /* 0x000a8000020d7984 */ /* 0x000fe20000000800 */
[-C--:B------:R-:W-:Y:S02]  /*0910*/  VIADDMNMX R25, R25, R18.reuse, R8, PT ;  /* 0x0000001219197246 */ /* 0x080fe40003800108 */
[C---:B---3--:R-:W-:Y:S02]  /*0920*/  VIADDMNMX R17, R7.reuse, R18, R10, PT ;  /* 0x0000001207117246 */ /* 0x048fe4000380010a */
[----:B------:R-:W-:Y:S01]  /*0930*/  VIADDMNMX R16, R7, R14, R6, PT ;  /* 0x0000000e07107246 */ /* 0x000fe20003800106 */
[----:B------:R-:W0:Y:S01]  /*0940*/  LDS.128 R8, [R0+0x30] ;  /* 0x0000300000087984 */ /* 0x000e220000000c00 */
[----:B----4-:R-:W-:-:S02]  /*0950*/  VIADDMNMX R12, R24, R15, R12, PT ;  /* 0x0000000f180c7246 */ /* 0x010fc4000380010c */
[-C--:B------:R-:W-:Y:S01]  /*0960*/  VIADDMNMX R24, R24, R19.reuse, R25, PT ;  /* 0x0000001318187246 */ /* 0x080fe20003800119 */
[----:B------:R1:W2:Y:S01]  /*0970*/  LDS.128 R4, [R0+-0x1fd0] ;  /* 0xffe0300000047984 */ /* 0x0002a20000000c00 */
[C---:B------:R-:W-:Y:S02]  /*0980*/  VIADDMNMX R19, R26.reuse, R19, R17, PT ;  /* 0x000000131a137246 */ /* 0x040fe40003800111 */
[----:B------:R-:W-:Y:S01]  /*0990*/  VIADDMNMX R25, R26, R15, R16, PT ;  /* 0x0000000f1a197246 */ /* 0x000fe20003800110 */
[----:B------:R-:W3:Y:S04]  /*09a0*/  LDS R14, [R2+0xb00] ;  /* 0x000b0000020e7984 */ /* 0x000ee80000000800 */
[----:B------:R-:W4:Y:S01]  /*09b0*/  LDS R18, [R2+0xb80] ;  /* 0x000b800002127984 */ /* 0x000f220000000800 */
[----:B-1----:R-:W-:-:S03]  /*09c0*/  VIADD R0, R0, 0x40 ;  /* 0x0000004000007836 */ /* 0x002fc60000000000 */
[----:B------:R-:W1:Y:S04]  /*09d0*/  LDS R17, [R2+0xc00] ;  /* 0x000c000002117984 */ /* 0x000e680000000800 */
[----:B------:R-:W1:Y:S04]  /*09e0*/  LDS R15, [R2+0xc80] ;  /* 0x000c8000020f7984 */ /* 0x000e680000000800 */
[----:B------:R-:W1:Y:S04]  /*09f0*/  LDS R26, [R2+0xd00] ;  /* 0x000d0000021a7984 */ /* 0x000e680000000800 */
[----:B------:R0:W1:Y:S02]  /*0a00*/  LDS R16, [R2+0xd80] ;  /* 0x000d800002107984 */ /* 0x0000640000000800 */
[----:B0-----:R-:W-:Y:S01]  /*0a10*/  VIADD R2, R2, 0x1000 ;  /* 0x0000100002027836 */ /* 0x001fe20000000000 */
[----:B------:R-:W-:-:S02]  /*0a20*/  VIADDMNMX R24, R3, R8, R24, PT ;  /* 0x0000000803187246 */ /* 0x000fc40003800118 */
[----:B------:R-:W-:Y:S02]  /*0a30*/  VIADDMNMX R8, R13, R8, R19, PT ;  /* 0x000000080d087246 */ /* 0x000fe40003800113 */
[-C--:B--2---:R-:W-:Y:S02]  /*0a40*/  VIADDMNMX R12, R3, R4.reuse, R12, PT ;  /* 0x00000004030c7246 */ /* 0x084fe4000380010c */
[----:B------:R-:W-:Y:S02]  /*0a50*/  VIADDMNMX R25, R13, R4, R25, PT ;  /* 0x000000040d197246 */ /* 0x000fe40003800119 */
[C---:B---3--:R-:W-:Y:S02]  /*0a60*/  VIADDMNMX R24, R14.reuse, R9, R24, PT ;  /* 0x000000090e187246 */ /* 0x048fe40003800118 */
[-C--:B------:R-:W-:Y:S02]  /*0a70*/  VIADDMNMX R12, R14, R5.reuse, R12, PT ;  /* 0x000000050e0c7246 */ /* 0x080fe4000380010c */
[----:B----4-:R-:W-:-:S02]  /*0a80*/  VIADDMNMX R25, R18, R5, R25, PT ;  /* 0x0000000512197246 */ /* 0x010fc40003800119 */
[----:B------:R-:W-:Y:S02]  /*0a90*/  VIADDMNMX R8, R18, R9, R8, PT ;  /* 0x0000000912087246 */ /* 0x000fe40003800108 */
[C---:B-1----:R-:W-:Y:S02]  /*0aa0*/  VIADDMNMX R24, R17.reuse, R10, R24, PT ;  /* 0x0000000a11187246 */ /* 0x042fe40003800118 */
[-C--:B------:R-:W-:Y:S02]  /*0ab0*/  VIADDMNMX R12, R17, R6.reuse, R12, PT ;  /* 0x00000006110c7246 */ /* 0x080fe4000380010c */
[C---:B------:R-:W-:Y:S02]  /*0ac0*/  VIADDMNMX R25, R15.reuse, R6, R25, PT ;  /* 0x000000060f197246 */ /* 0x040fe40003800119 */
[----:B------:R-:W-:Y:S02]  /*0ad0*/  VIADDMNMX R8, R15, R10, R8, PT ;  /* 0x0000000a0f087246 */ /* 0x000fe40003800108 */
[----:B------:R-:W-:-:S02]  /*0ae0*/  VIADDMNMX R3, R26, R11, R24, PT ;  /* 0x0000000b1a037246 */ /* 0x000fc40003800118 */
[-C--:B------:R-:W-:Y:S02]  /*0af0*/  VIADDMNMX R5, R26, R7.reuse, R12, PT ;  /* 0x000000071a057246 */ /* 0x080fe4000380010c */
[C---:B------:R-:W-:Y:S02]  /*0b00*/  VIADDMNMX R9, R16.reuse, R7, R25, PT ;  /* 0x0000000710097246 */ /* 0x040fe40003800119 */
[----:B------:R-:W-:Y:S01]  /*0b10*/  VIADDMNMX R11, R16, R11, R8, PT ;  /* 0x0000000b100b7246 */ /* 0x000fe20003800108 */
[----:B------:R-:W-:Y:S06]  /*0b20*/  BRA.U UP0, `(.L_x_0) ;  /* 0xfffffff9004c7547 */ /* 0x000fec000b83ffff */
[----:B------:R-:W-:Y:S04]  /*0b30*/  STG.E desc[UR8][R22.64], R5 ;  /* 0x0000000516007986 */ /* 0x000fe8000c101908 */
[----:B------:R-:W-:Y:S04]  /*0b40*/  STG.E desc[UR8][R22.64+0x80], R9 ;  /* 0x0000800916007986 */ /* 0x000fe8000c101908 */
[----:B------:R-:W-:Y:S04]  /*0b50*/  STG.E desc[UR8][R20.64], R3 ;  /* 0x0000000314007986 */ /* 0x000fe8000c101908 */
[----:B------:R-:W-:Y:S01]  /*0b60*/  STG.E desc[UR8][R20.64+0x80], R11 ;  /* 0x0000800b14007986 */ /* 0x000fe2000c101908 */
[----:B------:R-:W-:Y:S05]  /*0b70*/  EXIT ;  /* 0x000000000000794d */ /* 0x000fea0003800000 */
.L_x_1:
[----:B------:R-:W-:-:S00]  /*0b80*/  BRA `(.L_x_1) ;  /* 0xfffffffc00fc7947 */ /* 0x000fc0000383ffff */
[----:B------:R-:W-:-:S00]  /*0b90*/  NOP ;  /* 0x0000000000007918 */ /* 0x000fc00000000000 */
        /* <DEDUP_REMOVED lines=14> */
.L_x_6:


//--------------------- .text._Z6Phase2Piii       --------------------------
	.section	.text._Z6Phase2Piii,"ax",@progbits
	.align	128
        .global         _Z6Phase2Piii
        .type           _Z6Phase2Piii,@function
        .size           _Z6Phase2Piii,(.L_x_7 - _Z6Phase2Piii)
        .other          _Z6Phase2Piii,@"STO_CUDA_ENTRY STV_DEFAULT"
_Z6Phase2Piii:
.text._Z6Phase2Piii:
[----:B------:R-:W-:Y:S01]  /*0000*/  LDC R1, c[0x0][0x37c] ;  /* 0x0000df00ff017b82 */ /* 0x000fe20000000800 */
[----:B------:R-:W0:Y:S07]  /*0010*/  S2R R5, SR_CTAID.X ;  /* 0x0000000000057919 */ /* 0x000e2e0000002500 */
[----:B------:R-:W1:Y:S01]  /*0020*/  LDC.64 R14, c[0x0][0x388] ;  /* 0x0000e200ff0e7b82 */ /* 0x000e620000000a00 */
[----:B------:R-:W2:Y:S01]  /*0030*/  LDCU.64 UR8, c[0x0][0x358] ;  /* 0x00006b00ff0877ac */ /* 0x000ea20008000a00 */
[----:B------:R-:W3:Y:S01]  /*0040*/  S2R R10, SR_TID.Y ;  /* 0x00000000000a7919 */ /* 0x000ee20000002200 */
[----:B------:R-:W4:Y:S05]  /*0050*/  S2R R0, SR_TID.X ;  /* 0x0000000000007919 */ /* 0x000f2a0000002100 */
[----:B------:R-:W5:Y:S01]  /*0060*/  LDC.64 R2, c[0x0][0x380] ;  /* 0x0000e000ff027b82 */ /* 0x000f620000000a00 */
[----:B-1----:R-:W-:-:S04]  /*0070*/  IMAD.SHL.U32 R4, R14, 0x40, RZ ;  /* 0x000000400e047824 */ /* 0x002fc800078e00ff */
[-C--:B------:R-:W-:Y:S01]  /*0080*/  IMAD R6, R4, R15.reuse, R4 ;  /* 0x0000000f04067224 */ /* 0x080fe200078e0204 */
[C---:B0-----:R-:W-:Y:S01]  /*0090*/  ISETP.GE.U32.AND P0, PT, R5.reuse, R14, PT ;  /* 0x0000000e0500720c */ /* 0x041fe20003f06070 */
[----:B------:R-:W-:Y:S02]  /*00a0*/  IMAD.SHL.U32 R5, R5, 0x40, RZ ;  /* 0x0000004005057824 */ /* 0x000fe400078e00ff */
[----:B---3--:R-:W-:-:S04]  /*00b0*/  IMAD R11, R10, R15, RZ ;  /* 0x0000000f0a0b7224 */ /* 0x008fc800078e02ff */
[----:B------:R-:W-:-:S06]  /*00c0*/  IMAD R13, R15, 0x20, R11 ;  /* 0x000000200f0d7824 */ /* 0x000fcc00078e020b */
[----:B------:R-:W-:-:S04]  /*00d0*/  @P0 VIADD R5, R5, 0x40 ;  /* 0x0000004005050836 */ /* 0x000fc80000000000 */
[-C--:B------:R-:W-:Y:S02]  /*00e0*/  IMAD R7, R5, R15.reuse, R4 ;  /* 0x0000000f05077224 */ /* 0x080fe400078e0204 */
[----:B------:R-:W-:Y:S01]  /*00f0*/  IMAD R4, R4, R15, R5 ;  /* 0x0000000f04047224 */ /* 0x000fe200078e0205 */
[CCC-:B----4-:R-:W-:Y:S02]  /*0100*/  IADD3 R15, PT, PT, R0.reuse, R6.reuse, R11.reuse ;  /* 0x00000006000f7210 */ /* 0x1d0fe40007ffe00b */
[CC--:B------:R-:W-:Y:S02]  /*0110*/  IADD3 R9, PT, PT, R0.reuse, R7.reuse, R11 ;  /* 0x0000000700097210 */ /* 0x0c0fe40007ffe00b */
[C---:B------:R-:W-:Y:S01]  /*0120*/  IADD3 R5, PT, PT, R0.reuse, R6, R13 ;  /* 0x0000000600057210 */ /* 0x040fe20007ffe00d */
[----:B-----5:R-:W-:Y:S01]  /*0130*/  IMAD.WIDE R14, R15, 0x4, R2 ;  /* 0x000000040f0e7825 */ /* 0x020fe200078e0202 */
[C---:B------:R-:W-:Y:S02]  /*0140*/  IADD3 R7, PT, PT, R0.reuse, R7, R13 ;  /* 0x0000000700077210 */ /* 0x040fe40007ffe00d */
[CC--:B------:R-:W-:Y:S01]  /*0150*/  IADD3 R11, PT, PT, R0.reuse, R4.reuse, R11 ;  /* 0x00000004000b7210 */ /* 0x0c0fe20007ffe00b */
[----:B------:R-:W-:Y:S01]  /*0160*/  IMAD.WIDE R8, R9, 0x4, R2 ;  /* 0x0000000409087825 */ /* 0x000fe200078e0202 */
[----:B------:R-:W-:Y:S01]  /*0170*/  IADD3 R19, PT, PT, R0, R4, R13 ;  /* 0x0000000400137210 */ /* 0x000fe20007ffe00d */
[----:B--2---:R-:W2:Y:S02]  /*0180*/  LDG.E R16, desc[UR8][R14.64] ;  /* 0x000000080e107981 */ /* 0x004ea4000c1e1900 */
[----:B------:R-:W-:-:S02]  /*0190*/  IMAD.WIDE R6, R7, 0x4, R2 ;  /* 0x0000000407067825 */ /* 0x000fc400078e0202 */
[----:B------:R-:W3:Y:S02]  /*01a0*/  LDG.E R18, desc[UR8][R8.64] ;  /* 0x0000000808127981 */ /* 0x000ee4000c1e1900 */
[--C-:B------:R-:W-:Y:S02]  /*01b0*/  IMAD.WIDE R12, R5, 0x4, R2.reuse ;  /* 0x00000004050c7825 */ /* 0x100fe400078e0202 */
[----:B------:R-:W4:Y:S02]  /*01c0*/  LDG.E R22, desc[UR8][R8.64+0x80] ;  /* 0x0000800808167981 */ /* 0x000f24000c1e1900 */
[--C-:B------:R-:W-:Y:S02]  /*01d0*/  IMAD.WIDE R4, R11, 0x4, R2.reuse ;  /* 0x000000040b047825 */ /* 0x100fe400078e0202 */
[----:B------:R-:W5:Y:S02]  /*01e0*/  LDG.E R24, desc[UR8][R6.64] ;  /* 0x0000000806187981 */ /* 0x000f64000c1e1900 */
[----:B------:R-:W-:-:S02]  /*01f0*/  IMAD.WIDE R2, R19, 0x4, R2 ;  /* 0x0000000413027825 */ /* 0x000fc400078e0202 */
[----:B------:R-:W2:Y:S04]  /*0200*/  LDG.E R20, desc[UR8][R6.64+0x80] ;  /* 0x0000800806147981 */ /* 0x000ea8000c1e1900 */
[----:B------:R-:W2:Y:S04]  /*0210*/  LDG.E R17, desc[UR8][R14.64+0x80] ;  /* 0x000080080e117981 */ /* 0x000ea8000c1e1900 */
[----:B------:R-:W2:Y:S04]  /*0220*/  LDG.E R19, desc[UR8][R12.64] ;  /* 0x000000080c137981 */ /* 0x000ea8000c1e1900 */
[----:B------:R0:W2:Y:S04]  /*0230*/  LDG.E R21, desc[UR8][R12.64+0x80] ;  /* 0x000080080c157981 */ /* 0x0000a8000c1e1900 */
[----:B------:R-:W2:Y:S04]  /*0240*/  LDG.E R23, desc[UR8][R4.64] ;  /* 0x0000000804177981 */ /* 0x000ea8000c1e1900 */
[----:B------:R-:W2:Y:S04]  /*0250*/  LDG.E R25, desc[UR8][R4.64+0x80] ;  /* 0x0000800804197981 */ /* 0x000ea8000c1e1900 */
[----:B------:R-:W2:Y:S04]  /*0260*/  LDG.E R27, desc[UR8][R2.64] ;  /* 0x00000008021b7981 */ /* 0x000ea8000c1e1900 */
[----:B------:R-:W2:Y:S01]  /*0270*/  LDG.E R29, desc[UR8][R2.64+0x80] ;  /* 0x00008008021d7981 */ /* 0x000ea2000c1e1900 */
[----:B------:R-:W1:Y:S01]  /*0280*/  S2UR UR6, SR_CgaCtaId ;  /* 0x00000000000679c3 */ /* 0x000e620000008800 */
[----:B------:R-:W-:-:S02]  /*0290*/  UMOV UR4, 0x400 ;  /* 0x0000040000047882 */ /* 0x000fc40000000000 */
[----:B------:R-:W-:Y:S02]  /*02a0*/  UIADD3 UR5, UPT, UPT, UR4, 0x4000, URZ ;  /* 0x0000400004057890 */ /* 0x000fe4000fffe0ff */
[----:B-1----:R-:W-:Y:S02]  /*02b0*/  ULEA UR7, UR6, UR4, 0x18 ;  /* 0x0000000406077291 */ /* 0x002fe4000f8ec0ff */
[----:B------:R-:W-:Y:S02]  /*02c0*/  UIADD3 UR4, UPT, UPT, UR4, 0x8000, URZ ;  /* 0x0000800004047890 */ /* 0x000fe4000fffe0ff */
[----:B------:R-:W-:Y:S02]  /*02d0*/  ULEA UR5, UR6, UR5, 0x18 ;  /* 0x0000000506057291 */ /* 0x000fe4000f8ec0ff */
[----:B------:R-:W-:Y:S01]  /*02e0*/  ULEA UR4, UR6, UR4, 0x18 ;  /* 0x0000000406047291 */ /* 0x000fe2000f8ec0ff */
[----:B0-----:R-:W-:-:S03]  /*02f0*/  LEA R13, R10, UR7, 0x8 ;  /* 0x000000070a0d7c11 */ /* 0x001fc6000f8e40ff */
[----:B------:R-:W-:Y:S02]  /*0300*/  LEA R11, R10, UR5, 0x8 ;  /* 0x000000050a0b7c11 */ /* 0x000fe4000f8e40ff */
[----:B------:R-:W-:Y:S01]  /*0310*/  IMAD R26, R0, 0x4, R13 ;  /* 0x00000004001a7824 */ /* 0x000fe200078e020d */
[----:B------:R-:W-:Y:S02]  /*0320*/  LEA R13, R10, UR4, 0x8 ;  /* 0x000000040a0d7c11 */ /* 0x000fe4000f8e40ff */
[----:B------:R-:W-:-:S03]  /*0330*/  IMAD R11, R0, 0x4, R11 ;  /* 0x00000004000b7824 */ /* 0x000fc600078e020b */
[----:B------:R-:W-:Y:S01]  /*0340*/  IMAD R12, R0, 0x4, R13 ;  /* 0x00000004000c7824 */ /* 0x000fe200078e020d */
[----:B------:R-:W-:Y:S01]  /*0350*/  LEA R10, R10, 0x2004, 0x8 ;  /* 0x000020040a0a7811 */ /* 0x000fe200078e40ff */
[----:B---3--:R-:W-:Y:S04]  /*0360*/  STS [R11], R18 ;  /* 0x000000120b007388 */ /* 0x008fe80000000800 */
[----:B----4-:R-:W-:Y:S04]  /*0370*/  STS [R11+0x80], R22 ;  /* 0x000080160b007388 */ /* 0x010fe80000000800 */
[----:B-----5:R-:W-:Y:S04]  /*0380*/  STS [R11+0x2000], R24 ;  /* 0x002000180b007388 */ /* 0x020fe80000000800 */
[----:B--2---:R-:W-:Y:S04]  /*0390*/  STS [R11+0x2080], R20 ;  /* 0x002080140b007388 */ /* 0x004fe80000000800 */
[----:B------:R-:W-:Y:S04]  /*03a0*/  STS [R26], R16 ;  /* 0x000000101a007388 */ /* 0x000fe80000000800 */
[----:B------:R-:W-:Y:S04]  /*03b0*/  STS [R26+0x80], R17 ;  /* 0x000080111a007388 */ /* 0x000fe80000000800 */
[----:B------:R-:W-:Y:S04]  /*03c0*/  STS [R26+0x2000], R19 ;  /* 0x002000131a007388 */ /* 0x000fe80000000800 */
[----:B------:R-:W-:Y:S04]  /*03d0*/  STS [R26+0x2080], R21 ;  /* 0x002080151a007388 */ /* 0x000fe80000000800 */
[----:B------:R0:W-:Y:S04]  /*03e0*/  STS [R12], R23 ;  /* 0x000000170c007388 */ /* 0x0001e80000000800 */
[----:B------:R1:W-:Y:S04]  /*03f0*/  STS [R12+0x80], R25 ;  /* 0x000080190c007388 */ /* 0x0003e80000000800 */
[----:B------:R1:W-:Y:S04]  /*0400*/  STS [R12+0x2000], R27 ;  /* 0x0020001b0c007388 */ /* 0x0003e80000000800 */
[----:B------:R1:W-:Y:S01]  /*0410*/  STS [R12+0x2080], R29 ;  /* 0x0020801d0c007388 */ /* 0x0003e20000000800 */
[----:B------:R-:W-:Y:S06]  /*0420*/  BAR.SYNC.DEFER_BLOCKING 0x0 ;  /* 0x0000000000007b1d */ /* 0x000fec0000010000 */
[----:B------:R1:W2:Y:S04]  /*0430*/  LDS R20, [R11] ;  /* 0x000000000b147984 */ /* 0x0002a80000000800 */
[----:B------:R1:W3:Y:S04]  /*0440*/  LDS R18, [R11+0x80] ;  /* 0x000080000b127984 */ /* 0x0002e80000000800 */
[----:B------:R1:W4:Y:S04]  /*0450*/  LDS R16, [R11+0x2000] ;  /* 0x002000000b107984 */ /* 0x0003280000000800 */
[----:B------:R1:W1:Y:S04]  /*0460*/  LDS R14, [R11+0x2080] ;  /* 0x002080000b0e7984 */ /* 0x0002680000000800 */
[----:B------:R0:W1:Y:S04]  /*0470*/  LDS R19, [R12] ;  /* 0x000000000c137984 */ /* 0x0000680000000800 */
[----:B------:R0:W1:Y:S04]  /*0480*/  LDS R17, [R12+0x80] ;  /* 0x000080000c117984 */ /* 0x0000680000000800 */
[----:B------:R1:W1:Y:S04]  /*0490*/  LDS R13, [R12+0x2000] ;  /* 0x002000000c0d7984 */ /* 0x0002680000000800 */
[----:B------:R1:W1:Y:S01]  /*04a0*/  LDS R15, [R12+0x2080] ;  /* 0x002080000c0f7984 */ /* 0x0002620000000800 */
[----:B0-----:R-:W-:Y:S01]  /*04b0*/  LEA R23, R0, 0x100, 0x2 ;  /* 0x0000010000177811 */ /* 0x001fe200078e10ff */
[----:B------:R-:W-:-:S02]  /*04c0*/  VIADD R22, R10, UR7 ;  /* 0x000000070a167c36 */ /* 0x000fc40008000000 */
[----:B------:R-:W-:Y:S02]  /*04d0*/  VIADD R21, R10, UR5 ;  /* 0x000000050a157c36 */ /* 0x000fe40008000000 */
[C---:B------:R-:W-:Y:S02]  /*04e0*/  VIADD R0, R23.reuse, UR7 ;  /* 0x0000000717007c36 */ /* 0x040fe40008000000 */
[----:B------:R-:W-:Y:S01]  /*04f0*/  VIADD R10, R23, UR4 ;  /* 0x00000004170a7c36 */ /* 0x000fe20008000000 */
[----:B------:R-:W-:-:S06]  /*0500*/  UMOV UR4, 0x2000 ;  /* 0x0000200000047882 */ /* 0x000fcc0000000000 */
.L_x_2:
[----:B------:R-:W-:Y:S01]  /*0510*/  LDS R23, [R21+-0x2004] ;  /* 0xffdffc0015177984 */ /* 0x000fe20000000800 */
[----:B------:R-:W-:-:S03]  /*0520*/  UIADD3 UR4, UPT, UPT, UR4, 0x8, URZ ;  /* 0x0000000804047890 */ /* 0x000fc6000fffe0ff */
[----:B-1----:R-:W2:Y:S01]  /*0530*/  LDS R25, [R0+-0x100] ;  /* 0xffff000000197984 */ /* 0x002ea20000000800 */
[----:B------:R-:W-:Y:S01]  /*0540*/  UISETP.NE.AND UP0, UPT, UR4, 0x2100, UPT ;  /* 0x000021000400788c */ /* 0x000fe2000bf05270 */
[----:B--2---:R-:W-:-:S05]  /*0550*/  VIADDMNMX R20, R25, R23, R20, PT ;  /* 0x0000001719147246 */ /* 0x004fca0003800114 */
[----:B------:R-:W-:Y:S04]  /*0560*/  STS [R11], R20 ;  /* 0x000000140b007388 */ /* 0x000fe80000000800 */
[----:B------:R-:W-:Y:S04]  /*0570*/  LDS R23, [R21+-0x2004] ;  /* 0xffdffc0015177984 */ /* 0x000fe80000000800 */
[----:B------:R-:W3:Y:S02]  /*0580*/  LDS R27, [R0+-0x80] ;  /* 0xffff8000001b7984 */ /* 0x000ee40000000800 */
[----:B---3--:R-:W-:-:S05]  /*0590*/  VIADDMNMX R18, R27, R23, R18, PT ;  /* 0x000000171b127246 */ /* 0x008fca0003800112 */
[----:B------:R-:W-:Y:S04]  /*05a0*/  STS [R11+0x80], R18 ;  /* 0x000080120b007388 */ /* 0x000fe80000000800 */
[----:B------:R-:W4:Y:S02]  /*05b0*/  LDS R23, [R21+-0x4] ;  /* 0xfffffc0015177984 */ /* 0x000f240000000800 */
[----:B----4-:R-:W-:-:S05]  /*05c0*/  VIADDMNMX R16, R25, R23, R16, PT ;  /* 0x0000001719107246 */ /* 0x010fca0003800110 */
[----:B------:R-:W-:Y:S04]  /*05d0*/  STS [R11+0x2000], R16 ;  /* 0x002000100b007388 */ /* 0x000fe80000000800 */
[----:B0-----:R-:W0:Y:S02]  /*05e0*/  LDS R23, [R21+-0x4] ;  /* 0xfffffc0015177984 */ /* 0x001e240000000800 */
[----:B0-----:R-:W-:-:S05]  /*05f0*/  VIADDMNMX R14, R27, R23, R14, PT ;  /* 0x000000171b0e7246 */ /* 0x001fca000380010e */
[----:B------:R-:W-:Y:S04]  /*0600*/  STS [R11+0x2080], R14 ;  /* 0x0020800e0b007388 */ /* 0x000fe80000000800 */
[----:B------:R-:W-:Y:S04]  /*0610*/  LDS R24, [R22+-0x2004] ;  /* 0xffdffc0016187984 */ /* 0x000fe80000000800 */
[----:B------:R-:W0:Y:S02]  /*0620*/  LDS R23, [R10+-0x100] ;  /* 0xffff00000a177984 */ /* 0x000e240000000800 */
[----:B0-----:R-:W-:-:S05]  /*0630*/  VIADDMNMX R19, R23, R24, R19, PT ;  /* 0x0000001817137246 */ /* 0x001fca0003800113 */
[----:B------:R-:W-:Y:S04]  /*0640*/  STS [R12], R19 ;  /* 0x000000130c007388 */ /* 0x000fe80000000800 */
[----:B------:R-:W0:Y:S02]  /*0650*/  LDS R23, [R10+-0x80] ;  /* 0xffff80000a177984 */ /* 0x000e240000000800 */
[----:B0-----:R-:W-:-:S05]  /*0660*/  VIADDMNMX R17, R23, R24, R17, PT ;  /* 0x0000001817117246 */ /* 0x001fca0003800111 */
[----:B------:R-:W-:Y:S04]  /*0670*/  STS [R12+0x80], R17 ;  /* 0x000080110c007388 */ /* 0x000fe80000000800 */
[----:B------:R-:W-:Y:S04]  /*0680*/  LDS R24, [R22+-0x4] ;  /* 0xfffffc0016187984 */ /* 0x000fe80000000800 */
[----:B------:R-:W0:Y:S02]  /*0690*/  LDS R23, [R10+-0x100] ;  /* 0xffff00000a177984 */ /* 0x000e240000000800 */
[----:B0-----:R-:W-:-:S05]  /*06a0*/  VIADDMNMX R13, R23, R24, R13, PT ;  /* 0x00000018170d7246 */ /* 0x001fca000380010d */
[----:B------:R-:W-:Y:S04]  /*06b0*/  STS [R12+0x2000], R13 ;  /* 0x0020000d0c007388 */ /* 0x000fe80000000800 */
[----:B------:R-:W0:Y:S02]  /*06c0*/  LDS R23, [R10+-0x80] ;  /* 0xffff80000a177984 */ /* 0x000e240000000800 */
[----:B0-----:R-:W-:-:S05]  /*06d0*/  VIADDMNMX R15, R23, R24, R15, PT ;  /* 0x00000018170f7246 */ /* 0x001fca000380010f */
[----:B------:R-:W-:Y:S04]  /*06e0*/  STS [R12+0x2080], R15 ;  /* 0x0020800f0c007388 */ /* 0x000fe80000000800 */
[----:B------:R-:W-:Y:S04]  /*06f0*/  LDS R23, [R21+-0x2000] ;  /* 0xffe0000015177984 */ /* 0x000fe80000000800 */
[----:B------:R-:W0:Y:S02]  /*0700*/  LDS R25, [R0] ;  /* 0x0000000000197984 */ /* 0x000e240000000800 */
[----:B0-----:R-:W-:-:S05]  /*0710*/  VIADDMNMX R20, R25, R23, R20, PT ;  /* 0x0000001719147246 */ /* 0x001fca0003800114 */
[----:B------:R-:W-:Y:S04]  /*0720*/  STS [R11], R20 ;  /* 0x000000140b007388 */ /* 0x000fe80000000800 */
[----:B------:R-:W-:Y:S04]  /*0730*/  LDS R23, [R21+-0x2000] ;  /* 0xffe0000015177984 */ /* 0x000fe80000000800 */
[----:B------:R0:W1:Y:S02]  /*0740*/  LDS R27, [R0+0x80] ;  /* 0x00008000001b7984 */ /* 0x0000640000000800 */
[----:B0-----:R-:W-:Y:S01]  /*0750*/  VIADD R0, R0, 0x200 ;  /* 0x0000020000007836 */ /* 0x001fe20000000000 */
[----:B-1----:R-:W-:-:S05]  /*0760*/  VIADDMNMX R18, R27, R23, R18, PT ;  /* 0x000000171b127246 */ /* 0x002fca0003800112 */
[----:B------:R-:W-:Y:S04]  /*0770*/  STS [R11+0x80], R18 ;  /* 0x000080120b007388 */ /* 0x000fe80000000800 */
[----:B------:R-:W0:Y:S02]  /*0780*/  LDS R23, [R21] ;  /* 0x0000000015177984 */ /* 0x000e240000000800 */
[----:B0-----:R-:W-:-:S05]  /*0790*/  VIADDMNMX R16, R25, R23, R16, PT ;  /* 0x0000001719107246 */ /* 0x001fca0003800110 */
[----:B------:R-:W-:Y:S04]  /*07a0*/  STS [R11+0x2000], R16 ;  /* 0x002000100b007388 */ /* 0x000fe80000000800 */
[----:B------:R0:W1:Y:S02]  /*07b0*/  LDS R23, [R21] ;  /* 0x0000000015177984 */ /* 0x0000640000000800 */
[----:B0-----:R-:W-:Y:S01]  /*07c0*/  VIADD R21, R21, 0x8 ;  /* 0x0000000815157836 */ /* 0x001fe20000000000 */
[----:B-1----:R-:W-:-:S05]  /*07d0*/  VIADDMNMX R14, R27, R23, R14, PT ;  /* 0x000000171b0e7246 */ /* 0x002fca000380010e */
[----:B------:R-:W-:Y:S04]  /*07e0*/  STS [R11+0x2080], R14 ;  /* 0x0020800e0b007388 */ /* 0x000fe80000000800 */
[----:B------:R-:W-:Y:S04]  /*07f0*/  LDS R24, [R22+-0x2000] ;  /* 0xffe0000016187984 */ /* 0x000fe80000000800 */
[----:B------:R-:W0:Y:S02]  /*0800*/  LDS R23, [R10] ;  /* 0x000000000a177984 */ /* 0x000e240000000800 */
[----:B0-----:R-:W-:-:S05]  /*0810*/  VIADDMNMX R19, R23, R24, R19, PT ;  /* 0x0000001817137246 */ /* 0x001fca0003800113 */
[----:B------:R-:W-:Y:S04]  /*0820*/  STS [R12], R19 ;  /* 0x000000130c007388 */ /* 0x000fe80000000800 */
[----:B------:R-:W0:Y:S02]  /*0830*/  LDS R23, [R10+0x80] ;  /* 0x000080000a177984 */ /* 0x000e240000000800 */
[----:B0-----:R-:W-:-:S05]  /*0840*/  VIADDMNMX R17, R23, R24, R17, PT ;  /* 0x0000001817117246 */ /* 0x001fca0003800111 */
[----:B------:R-:W-:Y:S04]  /*0850*/  STS [R12+0x80], R17 ;  /* 0x000080110c007388 */ /* 0x000fe80000000800 */
[----:B------:R0:W-:Y:S04]  /*0860*/  LDS R24, [R22] ;  /* 0x0000000016187984 */ /* 0x0001e80000000800 */
[----:B------:R-:W1:Y:S01]  /*0870*/  LDS R23, [R10] ;  /* 0x000000000a177984 */ /* 0x000e620000000800 */
[----:B0-----:R-:W-:Y:S01]  /*0880*/  VIADD R22, R22, 0x8 ;  /* 0x0000000816167836 */ /* 0x001fe20000000000 */
[----:B-1----:R-:W-:-:S05]  /*0890*/  VIADDMNMX R13, R23, R24, R13, PT ;  /* 0x00000018170d7246 */ /* 0x002fca000380010d */
[----:B------:R-:W-:Y:S04]  /*08a0*/  STS [R12+0x2000], R13 ;  /* 0x0020000d0c007388 */ /* 0x000fe80000000800 */
[----:B------:R0:W1:Y:S02]  /*08b0*/  LDS R23, [R10+0x80] ;  /* 0x000080000a177984 */ /* 0x0000640000000800 */
[----:B0-----:R-:W-:Y:S01]  /*08c0*/  VIADD R10, R10, 0x200 ;  /* 0x000002000a0a7836 */ /* 0x001fe20000000000 */
[----:B-1----:R-:W-:-:S05]  /*08d0*/  VIADDMNMX R15, R23, R24, R15, PT ;  /* 0x00000018170f7246 */ /* 0x002fca000380010f */
[----:B------:R0:W-:Y:S01]  /*08e0*/  STS [R12+0x2080], R15 ;  /* 0x0020800f0c007388 */ /* 0x0001e20000000800 */
[----:B------:R-:W-:Y:S05]  /*08f0*/  BRA.U UP0, `(.L_x_2) ;  /* 0xfffffffd00047547 */ /* 0x000fea000b83ffff */
[----:B------:R-:W-:Y:S04]  /*0900*/  STG.E desc[UR8][R8.64], R20 ;  /* 0x0000001408007986 */ /* 0x000fe8000c101908 */
[----:B------:R-:W-:Y:S04]  /*0910*/  STG.E desc[UR8][R8.64+0x80], R18 ;  /* 0x0000801208007986 */ /* 0x000fe8000c101908 */
[----:B------:R-:W-:Y:S04]  /*0920*/  STG.E desc[UR8][R6.64], R16 ;  /* 0x0000001006007986 */ /* 0x000fe8000c101908 */
[----:B------:R-:W-:Y:S04]  /*0930*/  STG.E desc[UR8][R6.64+0x80], R14 ;  /* 0x0000800e06007986 */ /* 0x000fe8000c101908 */
[----:B------:R-:W-:Y:S04]  /*0940*/  STG.E desc[UR8][R4.64], R19 ;  /* 0x0000001304007986 */ /* 0x000fe8000c101908 */
[----:B------:R-:W-:Y:S04]  /*0950*/  STG.E desc[UR8][R4.64+0x80], R17 ;  /* 0x0000801104007986 */ /* 0x000fe8000c101908 */
[----:B------:R-:W-:Y:S04]  /*0960*/  STG.E desc[UR8][R2.64], R13 ;  /* 0x0000000d02007986 */ /* 0x000fe8000c101908 */
[----:B------:R-:W-:Y:S01]  /*0970*/  STG.E desc[UR8][R2.64+0x80], R15 ;  /* 0x0000800f02007986 */ /* 0x000fe2000c101908 */
[----:B------:R-:W-:Y:S05]  /*0980*/  EXIT ;  /* 0x000000000000794d */ /* 0x000fea0003800000 */
.L_x_3:
        /* <DEDUP_REMOVED lines=15> */
.L_x_7:


//--------------------- .text._Z6Phase1Piii       --------------------------
	.section	.text._Z6Phase1Piii,"ax",@progbits
	.align	128
        .global         _Z6Phase1Piii
        .type           _Z6Phase1Piii,@function
        .size           _Z6Phase1Piii,(.L_x_8 - _Z6Phase1Piii)
        .other          _Z6Phase1Piii,@"STO_CUDA_ENTRY STV_DEFAULT"
_Z6Phase1Piii:
.text._Z6Phase1Piii:
[----:B------:R-:W-:Y:S08]  /*0000*/  LDC R1, c[0x0][0x37c] ;  /* 0x0000df00ff017b82 */ /* 0x000ff00000000800 */
[----:B------:R-:W0:Y:S01]  /*0010*/  LDC.64 R2, c[0x0][0x388] ;  /* 0x0000e200ff027b82 */ /* 0x000e220000000a00 */
[----:B------:R-:W1:Y:S01]  /*0020*/  S2R R6, SR_TID.Y ;  /* 0x0000000000067919 */ /* 0x000e620000002200 */
[----:B------:R-:W2:Y:S01]  /*0030*/  LDCU.64 UR6, c[0x0][0x358] ;  /* 0x00006b00ff0677ac */ /* 0x000ea20008000a00 */
[----:B------:R-:W3:Y:S05]  /*0040*/  S2R R23, SR_TID.X ;  /* 0x0000000000177919 */ /* 0x000eea0000002100 */
[----:B------:R-:W4:Y:S01]  /*0050*/  LDC.64 R4, c[0x0][0x380] ;  /* 0x0000e000ff047b82 */ /* 0x000f220000000a00 */
[----:B0-----:R-:W-:-:S04]  /*0060*/  IMAD R0, R2, R3, R2 ;  /* 0x0000000302007224 */ /* 0x001fc800078e0202 */
[----:B------:R-:W-:-:S04]  /*0070*/  IMAD.SHL.U32 R0, R0, 0x40, RZ ;  /* 0x0000004000007824 */ /* 0x000fc800078e00ff */
[----:B-1----:R-:W-:-:S04]  /*0080*/  IMAD R0, R6, R3, R0 ;  /* 0x0000000306007224 */ /* 0x002fc800078e0200 */
[----:B---3--:R-:W-:-:S04]  /*0090*/  IMAD.IADD R0, R0, 0x1, R23 ;  /* 0x0000000100007824 */ /* 0x008fc800078e0217 */
[----:B------:R-:W-:Y:S02]  /*00a0*/  IMAD R7, R3, 0x20, R0 ;  /* 0x0000002003077824 */ /* 0x000fe400078e0200 */
[----:B----4-:R-:W-:-:S04]  /*00b0*/  IMAD.WIDE R2, R0, 0x4, R4 ;  /* 0x0000000400027825 */ /* 0x010fc800078e0204 */
[----:B------:R-:W-:Y:S01]  /*00c0*/  IMAD.WIDE R4, R7, 0x4, R4 ;  /* 0x0000000407047825 */ /* 0x000fe200078e0204 */
[----:B--2---:R-:W2:Y:S04]  /*00d0*/  LDG.E R9, desc[UR6][R2.64+0x80] ;  /* 0x0000800602097981 */ /* 0x004ea8000c1e1900 */
[----:B------:R-:W3:Y:S04]  /*00e0*/  LDG.E R7, desc[UR6][R2.64] ;  /* 0x0000000602077981 */ /* 0x000ee8000c1e1900 */
[----:B------:R-:W4:Y:S04]  /*00f0*/  LDG.E R11, desc[UR6][R4.64] ;  /* 0x00000006040b7981 */ /* 0x000f28000c1e1900 */
[----:B------:R-:W5:Y:S01]  /*0100*/  LDG.E R13, desc[UR6][R4.64+0x80] ;  /* 0x00008006040d7981 */ /* 0x000f62000c1e1900 */
[----:B------:R-:W0:Y:S01]  /*0110*/  S2UR UR5, SR_CgaCtaId ;  /* 0x00000000000579c3 */ /* 0x000e220000008800 */
[----:B------:R-:W-:-:S02]  /*0120*/  UMOV UR4, 0x400 ;  /* 0x0000040000047882 */ /* 0x000fc40000000000 */
[----:B0-----:R-:W-:-:S06]  /*0130*/  ULEA UR4, UR5, UR4, 0x18 ;  /* 0x0000000405047291 */ /* 0x001fcc000f8ec0ff */
[----:B------:R-:W-:-:S05]  /*0140*/  LEA R6, R6, UR4, 0x8 ;  /* 0x0000000406067c11 */ /* 0x000fca000f8e40ff */
[C---:B------:R-:W-:Y:S01]  /*0150*/  IMAD R0, R23.reuse, 0x4, R6 ;  /* 0x0000000417007824 */ /* 0x040fe200078e0206 */
[----:B------:R-:W-:Y:S01]  /*0160*/  LEA R8, R23, UR4, 0x2 ;  /* 0x0000000417087c11 */ /* 0x000fe2000f8e10ff */
[----:B------:R-:W-:Y:S01]  /*0170*/  VIADD R6, R6, 0x2000 ;  /* 0x0000200006067836 */ /* 0x000fe20000000000 */
[----:B------:R-:W-:Y:S02]  /*0180*/  UMOV UR4, 0x2000 ;  /* 0x0000200000047882 */ /* 0x000fe40000000000 */
[----:B--2---:R-:W-:Y:S04]  /*0190*/  STS [R0+0x80], R9 ;  /* 0x0000800900007388 */ /* 0x004fe80000000800 */
[----:B---3--:R0:W-:Y:S04]  /*01a0*/  STS [R0], R7 ;  /* 0x0000000700007388 */ /* 0x0081e80000000800 */
[----:B----4-:R1:W-:Y:S04]  /*01b0*/  STS [R0+0x2000], R11 ;  /* 0x0020000b00007388 */ /* 0x0103e80000000800 */
[----:B-----5:R1:W-:Y:S01]  /*01c0*/  STS [R0+0x2080], R13 ;  /* 0x0020800d00007388 */ /* 0x0203e20000000800 */
[----:B------:R-:W-:Y:S06]  /*01d0*/  BAR.SYNC.DEFER_BLOCKING 0x0 ;  /* 0x0000000000007b1d */ /* 0x000fec0000010000 */
[----:B------:R1:W2:Y:S04]  /*01e0*/  LDS R15, [R0] ;  /* 0x00000000000f7984 */ /* 0x0002a80000000800 */
[----:B------:R1:W3:Y:S04]  /*01f0*/  LDS R17, [R0+0x80] ;  /* 0x0000800000117984 */ /* 0x0002e80000000800 */
[----:B------:R1:W4:Y:S04]  /*0200*/  LDS R19, [R0+0x2000] ;  /* 0x0020000000137984 */ /* 0x0003280000000800 */
[----:B------:R1:W1:Y:S01]  /*0210*/  LDS R21, [R0+0x2080] ;  /* 0x0020800000157984 */ /* 0x0002620000000800 */
[----:B0-----:R-:W-:-:S07]  /*0220*/  VIADD R7, R8, 0x200 ;  /* 0x0000020008077836 */ /* 0x001fce0000000000 */
.L_x_4:
[----:B------:R-:W-:Y:S01]  /*0230*/  LDS R8, [R6+-0x2000] ;  /* 0xffe0000006087984 */ /* 0x000fe20000000800 */
[----:B------:R-:W-:-:S03]  /*0240*/  UIADD3 UR4, UPT, UPT, UR4, 0x10, URZ ;  /* 0x0000001004047890 */ /* 0x000fc6000fffe0ff */
[----:B------:R-:W2:Y:S01]  /*0250*/  LDS R9, [R7+-0x200] ;  /* 0xfffe000007097984 */ /* 0x000ea20000000800 */
[----:B------:R-:W-:Y:S01]  /*0260*/  UISETP.NE.AND UP0, UPT, UR4, 0x2100, UPT ;  /* 0x000021000400788c */ /* 0x000fe2000bf05270 */
[----:B--2---:R-:W-:-:S05]  /*0270*/  VIADDMNMX R9, R9, R8, R15, PT ;  /* 0x0000000809097246 */ /* 0x004fca000380010f */
[----:B------:R-:W-:Y:S04]  /*0280*/  STS [R0], R9 ;  /* 0x0000000900007388 */ /* 0x000fe80000000800 */
[----:B------:R-:W-:Y:S04]  /*0290*/  LDS R8, [R6+-0x2000] ;  /* 0xffe0000006087984 */ /* 0x000fe80000000800 */
[----:B------:R-:W3:Y:S02]  /*02a0*/  LDS R10, [R7+-0x180] ;  /* 0xfffe8000070a7984 */ /* 0x000ee40000000800 */
[----:B---3--:R-:W-:-:S05]  /*02b0*/  VIADDMNMX R17, R10, R8, R17, PT ;  /* 0x000000080a117246 */ /* 0x008fca0003800111 */
[----:B------:R-:W-:Y:S04]  /*02c0*/  STS [R0+0x80], R17 ;  /* 0x0000801100007388 */ /* 0x000fe80000000800 */
[----:B------:R-:W-:Y:S04]  /*02d0*/  LDS R8, [R6] ;  /* 0x0000000006087984 */ /* 0x000fe80000000800 */
[----:B------:R-:W4:Y:S02]  /*02e0*/  LDS R10, [R7+-0x200] ;  /* 0xfffe0000070a7984 */ /* 0x000f240000000800 */
[----:B----4-:R-:W-:-:S05]  /*02f0*/  VIADDMNMX R19, R10, R8, R19, PT ;  /* 0x000000080a137246 */ /* 0x010fca0003800113 */
[----:B------:R-:W-:Y:S04]  /*0300*/  STS [R0+0x2000], R19 ;  /* 0x0020001300007388 */ /* 0x000fe80000000800 */
[----:B------:R-:W-:Y:S04]  /*0310*/  LDS R8, [R6] ;  /* 0x0000000006087984 */ /* 0x000fe80000000800 */
[----:B------:R-:W1:Y:S02]  /*0320*/  LDS R10, [R7+-0x180] ;  /* 0xfffe8000070a7984 */ /* 0x000e640000000800 */
[----:B01----:R-:W-:-:S05]  /*0330*/  VIADDMNMX R21, R10, R8, R21, PT ;  /* 0x000000080a157246 */ /* 0x003fca0003800115 */
[----:B------:R-:W-:Y:S04]  /*0340*/  STS [R0+0x2080], R21 ;  /* 0x0020801500007388 */ /* 0x000fe80000000800 */
[----:B------:R-:W-:Y:S04]  /*0350*/  LDS R8, [R6+-0x1ffc] ;  /* 0xffe0040006087984 */ /* 0x000fe80000000800 */
[----:B------:R-:W0:Y:S02]  /*0360*/  LDS R10, [R7+-0x100] ;  /* 0xffff0000070a7984 */ /* 0x000e240000000800 */
[----:B0-----:R-:W-:-:S05]  /*0370*/  VIADDMNMX R9, R10, R8, R9, PT ;  /* 0x000000080a097246 */ /* 0x001fca0003800109 */
[----:B------:R-:W-:Y:S04]  /*0380*/  STS [R0], R9 ;  /* 0x0000000900007388 */ /* 0x000fe80000000800 */
[----:B------:R-:W-:Y:S04]  /*0390*/  LDS R8, [R6+-0x1ffc] ;  /* 0xffe0040006087984 */ /* 0x000fe80000000800 */
[----:B------:R-:W0:Y:S02]  /*03a0*/  LDS R10, [R7+-0x80] ;  /* 0xffff8000070a7984 */ /* 0x000e240000000800 */
[----:B0-----:R-:W-:-:S05]  /*03b0*/  VIADDMNMX R17, R10, R8, R17, PT ;  /* 0x000000080a117246 */ /* 0x001fca0003800111 */
[----:B------:R-:W-:Y:S04]  /*03c0*/  STS [R0+0x80], R17 ;  /* 0x0000801100007388 */ /* 0x000fe80000000800 */
[----:B------:R-:W-:Y:S04]  /*03d0*/  LDS R8, [R6+0x4] ;  /* 0x0000040006087984 */ /* 0x000fe80000000800 */
[----:B------:R-:W0:Y:S02]  /*03e0*/  LDS R10, [R7+-0x100] ;  /* 0xffff0000070a7984 */ /* 0x000e240000000800 */
[----:B0-----:R-:W-:-:S05]  /*03f0*/  VIADDMNMX R19, R10, R8, R19, PT ;  /* 0x000000080a137246 */ /* 0x001fca0003800113 */
[----:B------:R-:W-:Y:S04]  /*0400*/  STS [R0+0x2000], R19 ;  /* 0x0020001300007388 */ /* 0x000fe80000000800 */
[----:B------:R-:W-:Y:S04]  /*0410*/  LDS R8, [R6+0x4] ;  /* 0x0000040006087984 */ /* 0x000fe80000000800 */
        /* <DEDUP_REMOVED lines=8> */
[----:B------:R-:W0:Y:S02]  /*04a0*/  LDS R10, [R7+0x80] ;  /* 0x00008000070a7984 */ /* 0x000e240000000800 */
[----:B0-----:R-:W-:-:S05]  /*04b0*/  VIADDMNMX R17, R10, R8, R17, PT ;  /* 0x000000080a117246 */ /* 0x001fca0003800111 */
[----:B------:R-:W-:Y:S04]  /*04c0*/  STS [R0+0x80], R17 ;  /* 0x0000801100007388 */ /* 0x000fe80000000800 */
[----:B------:R-:W-:Y:S04]  /*04d0*/  LDS R8, [R6+0x8] ;  /* 0x0000080006087984 */ /* 0x000fe80000000800 */
[----:B------:R-:W0:Y:S02]  /*04e0*/  LDS R10, [R7] ;  /* 0x00000000070a7984 */ /* 0x000e240000000800 */
[----:B0-----:R-:W-:-:S05]  /*04f0*/  VIADDMNMX R19, R10, R8, R19, PT ;  /* 0x000000080a137246 */ /* 0x001fca0003800113 */
[----:B------:R-:W-:Y:S04]  /*0500*/  STS [R0+0x2000], R19 ;  /* 0x0020001300007388 */ /* 0x000fe80000000800 */
[----:B------:R-:W-:Y:S04]  /*0510*/  LDS R8, [R6+0x8] ;  /* 0x0000080006087984 */ /* 0x000fe80000000800 */
[----:B------:R-:W0:Y:S02]  /*0520*/  LDS R10, [R7+0x80] ;  /* 0x00008000070a7984 */ /* 0x000e240000000800 */
[----:B0-----:R-:W-:-:S05]  /*0530*/  VIADDMNMX R21, R10, R8, R21, PT ;  /* 0x000000080a157246 */ /* 0x001fca0003800115 */
[----:B------:R-:W-:Y:S04]  /*0540*/  STS [R0+0x2080], R21 ;  /* 0x0020801500007388 */ /* 0x000fe80000000800 */
[----:B------:R-:W-:Y:S04]  /*0550*/  LDS R8, [R6+-0x1ff4] ;  /* 0xffe00c0006087984 */ /* 0x000fe80000000800 */
[----:B------:R-:W0:Y:S02]  /*0560*/  LDS R15, [R7+0x100] ;  /* 0x00010000070f7984 */ /* 0x000e240000000800 */
[----:B0-----:R-:W-:-:S05]  /*0570*/  VIADDMNMX R15, R15, R8, R9, PT ;  /* 0x000000080f0f7246 */ /* 0x001fca0003800109 */
[----:B------:R-:W-:Y:S04]  /*0580*/  STS [R0], R15 ;  /* 0x0000000f00007388 */ /* 0x000fe80000000800 */
[----:B------:R-:W-:Y:S04]  /*0590*/  LDS R8, [R6+-0x1ff4] ;  /* 0xffe00c0006087984 */ /* 0x000fe80000000800 */
[----:B------:R-:W0:Y:S02]  /*05a0*/  LDS R9, [R7+0x180] ;  /* 0x0001800007097984 */ /* 0x000e240000000800 */
[----:B0-----:R-:W-:-:S05]  /*05b0*/  VIADDMNMX R17, R9, R8, R17, PT ;  /* 0x0000000809117246 */ /* 0x001fca0003800111 */
[----:B------:R-:W-:Y:S04]  /*05c0*/  STS [R0+0x80], R17 ;  /* 0x0000801100007388 */ /* 0x000fe80000000800 */
[----:B------:R-:W-:Y:S04]  /*05d0*/  LDS R8, [R6+0xc] ;  /* 0x00000c0006087984 */ /* 0x000fe80000000800 */
[----:B------:R-:W0:Y:S02]  /*05e0*/  LDS R9, [R7+0x100] ;  /* 0x0001000007097984 */ /* 0x000e240000000800 */
[----:B0-----:R-:W-:-:S05]  /*05f0*/  VIADDMNMX R19, R9, R8, R19, PT ;  /* 0x0000000809137246 */ /* 0x001fca0003800113 */
[----:B------:R-:W-:Y:S04]  /*0600*/  STS [R0+0x2000], R19 ;  /* 0x0020001300007388 */ /* 0x000fe80000000800 */
[----:B------:R0:W-:Y:S04]  /*0610*/  LDS R8, [R6+0xc] ;  /* 0x00000c0006087984 */ /* 0x0001e80000000800 */
[----:B------:R1:W2:Y:S01]  /*0620*/  LDS R9, [R7+0x180] ;  /* 0x0001800007097984 */ /* 0x0002a20000000800 */
[----:B0-----:R-:W-:Y:S02]  /*0630*/  VIADD R6, R6, 0x10 ;  /* 0x0000001006067836 */ /* 0x001fe40000000000 */
[----:B-1----:R-:W-:Y:S01]  /*0640*/  VIADD R7, R7, 0x400 ;  /* 0x0000040007077836 */ /* 0x002fe20000000000 */
[----:B--2---:R-:W-:-:S05]  /*0650*/  VIADDMNMX R21, R9, R8, R21, PT ;  /* 0x0000000809157246 */ /* 0x004fca0003800115 */
[----:B------:R0:W-:Y:S01]  /*0660*/  STS [R0+0x2080], R21 ;  /* 0x0020801500007388 */ /* 0x0001e20000000800 */
[----:B------:R-:W-:Y:S05]  /*0670*/  BRA.U UP0, `(.L_x_4) ;  /* 0xfffffff900ec7547 */ /* 0x000fea000b83ffff */
[----:B------:R-:W-:Y:S04]  /*0680*/  STG.E desc[UR6][R2.64], R15 ;  /* 0x0000000f02007986 */ /* 0x000fe8000c101906 */
[----:B------:R-:W-:Y:S04]  /*0690*/  STG.E desc[UR6][R2.64+0x80], R17 ;  /* 0x0000801102007986 */ /* 0x000fe8000c101906 */
[----:B------:R-:W-:Y:S04]  /*06a0*/  STG.E desc[UR6][R4.64], R19 ;  /* 0x0000001304007986 */ /* 0x000fe8000c101906 */
[----:B------:R-:W-:Y:S01]  /*06b0*/  STG.E desc[UR6][R4.64+0x80], R21 ;  /* 0x0000801504007986 */ /* 0x000fe2000c101906 */
[----:B------:R-:W-:Y:S05]  /*06c0*/  EXIT ;  /* 0x000000000000794d */ /* 0x000fea0003800000 */
.L_x_5:
        /* <DEDUP_REMOVED lines=11> */
.L_x_8:


//--------------------- .nv.shared._Z6Phase3Piiii --------------------------
	.section	.nv.shared._Z6Phase3Piiii,"aw",@nobits
	.sectionflags	@""
	.align	4
.nv.shared._Z6Phase3Piiii:
	.zero		33792


//--------------------- .nv.shared.reserved.0     --------------------------
	.section	.nv.shared.reserved.0,"aw",@nobits
	.weak		__nv_reservedSMEM_offset_0_alias
	.size		__nv_reservedSMEM_offset_0_alias, 0, 64
	.other		__nv_reservedSMEM_offset_0_alias,@"STO_CUDA_RESERVED_SHARED STV_DEFAULT"
__nv_reservedSMEM_offset_0_alias:
	.zero		0
	.zero		64


//--------------------- .nv.shared._Z6Phase2Piii  --------------------------
	.section	.nv.shared._Z6Phase2Piii,"aw",@nobits
	.sectionflags	@""
	.align	4
.nv.shared._Z6Phase2Piii:
	.zero		50176


//--------------------- .nv.shared._Z6Phase1Piii  --------------------------
	.section	.nv.shared._Z6Phase1Piii,"aw",@nobits
	.sectionflags	@""
	.align	4
.nv.shared._Z6Phase1Piii:
	.zero		17408


//--------------------- .nv.constant0._Z6Phase3Piiii --------------------------
	.section	.nv.constant0._Z6Phase3Piiii,"a",@progbits
	.sectionflags	@""
	.align	4
.nv.constant0._Z6Phase3Piiii:
	.zero		916


//--------------------- .nv.constant0._Z6Phase2Piii --------------------------
	.section	.nv.constant0._Z6Phase2Piii,"a",@progbits
	.sectionflags	@""
	.align	4
.nv.constant0._Z6Phase2Piii:
	.zero		912


//--------------------- .nv.constant0._Z6Phase1Piii --------------------------
	.section	.nv.constant0._Z6Phase1Piii,"a",@progbits
	.sectionflags	@""
	.align	4
.nv.constant0._Z6Phase1Piii:
	.zero		912


//--------------------- SYMBOLS --------------------------

	.type		.nv.reservedSmem.offset0,@object
	.size		.nv.reservedSmem.offset0,0x4
	.type		.nv.reservedSmem.cap,@object
	.size		.nv.reservedSmem.cap,0x4
